//
// Generated by NVIDIA NVVM Compiler
//
// Compiler Build ID: CL-36424714
// Cuda compilation tools, release 13.0, V13.0.88
// Based on NVVM 20.0.0
//

.version 9.0
.target sm_100
.address_size 64

	// .globl	_Z6matMul6MatrixS_S_
// _ZZ6matMul6MatrixS_S_E6A_vals has been demoted
// _ZZ6matMul6MatrixS_S_E6B_vals has been demoted

.visible .entry _Z6matMul6MatrixS_S_(
	.param .align 8 .b8 _Z6matMul6MatrixS_S__param_0[24],
	.param .align 8 .b8 _Z6matMul6MatrixS_S__param_1[24],
	.param .align 8 .b8 _Z6matMul6MatrixS_S__param_2[24]
)
{
	.reg .pred 	%p<9>;
	.reg .b16 	%rs<13>;
	.reg .b32 	%r<465>;
	.reg .b64 	%rd<75>;
	// demoted variable
	.shared .align 4 .b8 _ZZ6matMul6MatrixS_S_E6A_vals[1024];
	// demoted variable
	.shared .align 4 .b8 _ZZ6matMul6MatrixS_S_E6B_vals[1024];
	ld.param.u64 	%rd7, [_Z6matMul6MatrixS_S__param_2];
	ld.param.u64 	%rd6, [_Z6matMul6MatrixS_S__param_1];
	ld.param.u64 	%rd5, [_Z6matMul6MatrixS_S__param_0];
	ld.param.v2.u32 	{%r44, %r45}, [_Z6matMul6MatrixS_S__param_0+8];
	ld.param.v2.u32 	{%r47, %r48}, [_Z6matMul6MatrixS_S__param_1+8];
	ld.param.v2.u32 	{%r50, %r51}, [_Z6matMul6MatrixS_S__param_2+8];
	mov.u32 	%r69, %ctaid.x;
	mov.u32 	%r70, %ctaid.y;
	shl.b32 	%r1, %r70, 4;
	shl.b32 	%r2, %r69, 4;
	mov.u32 	%r3, %tid.x;
	mov.u32 	%r4, %tid.y;
	shr.s32 	%r71, %r44, 31;
	shr.u32 	%r72, %r71, 28;
	add.s32 	%r73, %r44, %r72;
	shr.s32 	%r5, %r73, 4;
	setp.lt.s32 	%p1, %r44, 16;
	mov.b32 	%r464, 0;
	@%p1 bra 	$L__BB0_9;
	cvta.to.global.u64 	%rd1, %rd5;
	mul.lo.s32 	%r6, %r1, %r45;
	cvta.to.global.u64 	%rd2, %rd6;
	shl.b32 	%r8, %r48, 4;
	mul.lo.s32 	%r76, %r45, %r4;
	cvt.s64.s32 	%rd8, %r76;
	cvt.u64.u32 	%rd9, %r3;
	add.s64 	%rd3, %rd8, %rd9;
	shl.b32 	%r77, %r4, 6;
	mov.u32 	%r78, _ZZ6matMul6MatrixS_S_E6A_vals;
	add.s32 	%r9, %r78, %r77;
	shl.b32 	%r79, %r3, 2;
	add.s32 	%r10, %r9, %r79;
	mul.lo.s32 	%r80, %r48, %r4;
	cvt.s64.s32 	%rd10, %r80;
	add.s64 	%rd4, %rd10, %rd9;
	mov.u32 	%r81, _ZZ6matMul6MatrixS_S_E6B_vals;
	add.s32 	%r12, %r81, %r79;
	add.s32 	%r11, %r12, %r77;
	add.s32 	%r82, %r5, -1;
	and.b32  	%r13, %r5, 3;
	setp.lt.u32 	%p2, %r82, 3;
	mov.b32 	%r462, 0;
	mov.u32 	%r464, %r462;
	@%p2 bra 	$L__BB0_4;
	and.b32  	%r84, %r5, 134217724;
	neg.s32 	%r456, %r84;
	add.s32 	%r455, %r6, 32;
	add.s32 	%r454, %r8, %r2;
	shl.b32 	%r85, %r48, 5;
	add.s32 	%r453, %r85, %r2;
	mad.lo.s32 	%r452, %r48, 48, %r2;
	mov.b32 	%r464, 0;
	mov.u32 	%r451, %r2;
$L__BB0_3:
	.pragma "nounroll";
	and.b32  	%r462, %r5, 134217724;
	add.s32 	%r86, %r455, -32;
	cvt.s64.s32 	%rd11, %r86;
	cvt.s64.s32 	%rd12, %r451;
	add.s64 	%rd13, %rd3, %rd11;
	shl.b64 	%rd14, %rd13, 2;
	add.s64 	%rd15, %rd1, %rd14;
	ld.global.u32 	%r87, [%rd15];
	st.shared.u32 	[%r10], %r87;
	add.s64 	%rd16, %rd4, %rd12;
	shl.b64 	%rd17, %rd16, 2;
	add.s64 	%rd18, %rd2, %rd17;
	ld.global.u32 	%r88, [%rd18];
	st.shared.u32 	[%r11], %r88;
	bar.sync 	0;
	ld.shared.u32 	%r89, [%r9];
	ld.shared.u32 	%r90, [%r12];
	mad.lo.s32 	%r91, %r90, %r89, %r464;
	ld.shared.u32 	%r92, [%r9+4];
	ld.shared.u32 	%r93, [%r12+64];
	mad.lo.s32 	%r94, %r93, %r92, %r91;
	ld.shared.u32 	%r95, [%r9+8];
	ld.shared.u32 	%r96, [%r12+128];
	mad.lo.s32 	%r97, %r96, %r95, %r94;
	ld.shared.u32 	%r98, [%r9+12];
	ld.shared.u32 	%r99, [%r12+192];
	mad.lo.s32 	%r100, %r99, %r98, %r97;
	ld.shared.u32 	%r101, [%r9+16];
	ld.shared.u32 	%r102, [%r12+256];
	mad.lo.s32 	%r103, %r102, %r101, %r100;
	ld.shared.u32 	%r104, [%r9+20];
	ld.shared.u32 	%r105, [%r12+320];
	mad.lo.s32 	%r106, %r105, %r104, %r103;
	ld.shared.u32 	%r107, [%r9+24];
	ld.shared.u32 	%r108, [%r12+384];
	mad.lo.s32 	%r109, %r108, %r107, %r106;
	ld.shared.u32 	%r110, [%r9+28];
	ld.shared.u32 	%r111, [%r12+448];
	mad.lo.s32 	%r112, %r111, %r110, %r109;
	ld.shared.u32 	%r113, [%r9+32];
	ld.shared.u32 	%r114, [%r12+512];
	mad.lo.s32 	%r115, %r114, %r113, %r112;
	ld.shared.u32 	%r116, [%r9+36];
	ld.shared.u32 	%r117, [%r12+576];
	mad.lo.s32 	%r118, %r117, %r116, %r115;
	ld.shared.u32 	%r119, [%r9+40];
	ld.shared.u32 	%r120, [%r12+640];
	mad.lo.s32 	%r121, %r120, %r119, %r118;
	ld.shared.u32 	%r122, [%r9+44];
	ld.shared.u32 	%r123, [%r12+704];
	mad.lo.s32 	%r124, %r123, %r122, %r121;
	ld.shared.u32 	%r125, [%r9+48];
	ld.shared.u32 	%r126, [%r12+768];
	mad.lo.s32 	%r127, %r126, %r125, %r124;
	ld.shared.u32 	%r128, [%r9+52];
	ld.shared.u32 	%r129, [%r12+832];
	mad.lo.s32 	%r130, %r129, %r128, %r127;
	ld.shared.u32 	%r131, [%r9+56];
	ld.shared.u32 	%r132, [%r12+896];
	mad.lo.s32 	%r133, %r132, %r131, %r130;
	ld.shared.u32 	%r134, [%r9+60];
	ld.shared.u32 	%r135, [%r12+960];
	mad.lo.s32 	%r136, %r135, %r134, %r133;
	bar.sync 	0;
	add.s32 	%r137, %r455, -16;
	cvt.s64.s32 	%rd19, %r137;
	cvt.s64.s32 	%rd20, %r454;
	add.s64 	%rd21, %rd3, %rd19;
	shl.b64 	%rd22, %rd21, 2;
	add.s64 	%rd23, %rd1, %rd22;
	ld.global.u32 	%r138, [%rd23];
	st.shared.u32 	[%r10], %r138;
	add.s64 	%rd24, %rd4, %rd20;
	shl.b64 	%rd25, %rd24, 2;
	add.s64 	%rd26, %rd2, %rd25;
	ld.global.u32 	%r139, [%rd26];
	st.shared.u32 	[%r11], %r139;
	bar.sync 	0;
	ld.shared.u32 	%r140, [%r9];
	ld.shared.u32 	%r141, [%r12];
	mad.lo.s32 	%r142, %r141, %r140, %r136;
	ld.shared.u32 	%r143, [%r9+4];
	ld.shared.u32 	%r144, [%r12+64];
	mad.lo.s32 	%r145, %r144, %r143, %r142;
	ld.shared.u32 	%r146, [%r9+8];
	ld.shared.u32 	%r147, [%r12+128];
	mad.lo.s32 	%r148, %r147, %r146, %r145;
	ld.shared.u32 	%r149, [%r9+12];
	ld.shared.u32 	%r150, [%r12+192];
	mad.lo.s32 	%r151, %r150, %r149, %r148;
	ld.shared.u32 	%r152, [%r9+16];
	ld.shared.u32 	%r153, [%r12+256];
	mad.lo.s32 	%r154, %r153, %r152, %r151;
	ld.shared.u32 	%r155, [%r9+20];
	ld.shared.u32 	%r156, [%r12+320];
	mad.lo.s32 	%r157, %r156, %r155, %r154;
	ld.shared.u32 	%r158, [%r9+24];
	ld.shared.u32 	%r159, [%r12+384];
	mad.lo.s32 	%r160, %r159, %r158, %r157;
	ld.shared.u32 	%r161, [%r9+28];
	ld.shared.u32 	%r162, [%r12+448];
	mad.lo.s32 	%r163, %r162, %r161, %r160;
	ld.shared.u32 	%r164, [%r9+32];
	ld.shared.u32 	%r165, [%r12+512];
	mad.lo.s32 	%r166, %r165, %r164, %r163;
	ld.shared.u32 	%r167, [%r9+36];
	ld.shared.u32 	%r168, [%r12+576];
	mad.lo.s32 	%r169, %r168, %r167, %r166;
	ld.shared.u32 	%r170, [%r9+40];
	ld.shared.u32 	%r171, [%r12+640];
	mad.lo.s32 	%r172, %r171, %r170, %r169;
	ld.shared.u32 	%r173, [%r9+44];
	ld.shared.u32 	%r174, [%r12+704];
	mad.lo.s32 	%r175, %r174, %r173, %r172;
	ld.shared.u32 	%r176, [%r9+48];
	ld.shared.u32 	%r177, [%r12+768];
	mad.lo.s32 	%r178, %r177, %r176, %r175;
	ld.shared.u32 	%r179, [%r9+52];
	ld.shared.u32 	%r180, [%r12+832];
	mad.lo.s32 	%r181, %r180, %r179, %r178;
	ld.shared.u32 	%r182, [%r9+56];
	ld.shared.u32 	%r183, [%r12+896];
	mad.lo.s32 	%r184, %r183, %r182, %r181;
	ld.shared.u32 	%r185, [%r9+60];
	ld.shared.u32 	%r186, [%r12+960];
	mad.lo.s32 	%r187, %r186, %r185, %r184;
	bar.sync 	0;
	add.s32 	%r188, %r455, 16;
	cvt.s64.s32 	%rd27, %r455;
	cvt.s64.s32 	%rd28, %r453;
	add.s64 	%rd29, %rd3, %rd27;
	shl.b64 	%rd30, %rd29, 2;
	add.s64 	%rd31, %rd1, %rd30;
	ld.global.u32 	%r189, [%rd31];
	st.shared.u32 	[%r10], %r189;
	add.s64 	%rd32, %rd4, %rd28;
	shl.b64 	%rd33, %rd32, 2;
	add.s64 	%rd34, %rd2, %rd33;
	ld.global.u32 	%r190, [%rd34];
	st.shared.u32 	[%r11], %r190;
	bar.sync 	0;
	ld.shared.u32 	%r191, [%r9];
	ld.shared.u32 	%r192, [%r12];
	mad.lo.s32 	%r193, %r192, %r191, %r187;
	ld.shared.u32 	%r194, [%r9+4];
	ld.shared.u32 	%r195, [%r12+64];
	mad.lo.s32 	%r196, %r195, %r194, %r193;
	ld.shared.u32 	%r197, [%r9+8];
	ld.shared.u32 	%r198, [%r12+128];
	mad.lo.s32 	%r199, %r198, %r197, %r196;
	ld.shared.u32 	%r200, [%r9+12];
	ld.shared.u32 	%r201, [%r12+192];
	mad.lo.s32 	%r202, %r201, %r200, %r199;
	ld.shared.u32 	%r203, [%r9+16];
	ld.shared.u32 	%r204, [%r12+256];
	mad.lo.s32 	%r205, %r204, %r203, %r202;
	ld.shared.u32 	%r206, [%r9+20];
	ld.shared.u32 	%r207, [%r12+320];
	mad.lo.s32 	%r208, %r207, %r206, %r205;
	ld.shared.u32 	%r209, [%r9+24];
	ld.shared.u32 	%r210, [%r12+384];
	mad.lo.s32 	%r211, %r210, %r209, %r208;
	ld.shared.u32 	%r212, [%r9+28];
	ld.shared.u32 	%r213, [%r12+448];
	mad.lo.s32 	%r214, %r213, %r212, %r211;
	ld.shared.u32 	%r215, [%r9+32];
	ld.shared.u32 	%r216, [%r12+512];
	mad.lo.s32 	%r217, %r216, %r215, %r214;
	ld.shared.u32 	%r218, [%r9+36];
	ld.shared.u32 	%r219, [%r12+576];
	mad.lo.s32 	%r220, %r219, %r218, %r217;
	ld.shared.u32 	%r221, [%r9+40];
	ld.shared.u32 	%r222, [%r12+640];
	mad.lo.s32 	%r223, %r222, %r221, %r220;
	ld.shared.u32 	%r224, [%r9+44];
	ld.shared.u32 	%r225, [%r12+704];
	mad.lo.s32 	%r226, %r225, %r224, %r223;
	ld.shared.u32 	%r227, [%r9+48];
	ld.shared.u32 	%r228, [%r12+768];
	mad.lo.s32 	%r229, %r228, %r227, %r226;
	ld.shared.u32 	%r230, [%r9+52];
	ld.shared.u32 	%r231, [%r12+832];
	mad.lo.s32 	%r232, %r231, %r230, %r229;
	ld.shared.u32 	%r233, [%r9+56];
	ld.shared.u32 	%r234, [%r12+896];
	mad.lo.s32 	%r235, %r234, %r233, %r232;
	ld.shared.u32 	%r236, [%r9+60];
	ld.shared.u32 	%r237, [%r12+960];
	mad.lo.s32 	%r238, %r237, %r236, %r235;
	bar.sync 	0;
	cvt.s64.s32 	%rd35, %r188;
	cvt.s64.s32 	%rd36, %r452;
	add.s64 	%rd37, %rd3, %rd35;
	shl.b64 	%rd38, %rd37, 2;
	add.s64 	%rd39, %rd1, %rd38;
	ld.global.u32 	%r239, [%rd39];
	st.shared.u32 	[%r10], %r239;
	add.s64 	%rd40, %rd4, %rd36;
	shl.b64 	%rd41, %rd40, 2;
	add.s64 	%rd42, %rd2, %rd41;
	ld.global.u32 	%r240, [%rd42];
	st.shared.u32 	[%r11], %r240;
	bar.sync 	0;
	ld.shared.u32 	%r241, [%r9];
	ld.shared.u32 	%r242, [%r12];
	mad.lo.s32 	%r243, %r242, %r241, %r238;
	ld.shared.u32 	%r244, [%r9+4];
	ld.shared.u32 	%r245, [%r12+64];
	mad.lo.s32 	%r246, %r245, %r244, %r243;
	ld.shared.u32 	%r247, [%r9+8];
	ld.shared.u32 	%r248, [%r12+128];
	mad.lo.s32 	%r249, %r248, %r247, %r246;
	ld.shared.u32 	%r250, [%r9+12];
	ld.shared.u32 	%r251, [%r12+192];
	mad.lo.s32 	%r252, %r251, %r250, %r249;
	ld.shared.u32 	%r253, [%r9+16];
	ld.shared.u32 	%r254, [%r12+256];
	mad.lo.s32 	%r255, %r254, %r253, %r252;
	ld.shared.u32 	%r256, [%r9+20];
	ld.shared.u32 	%r257, [%r12+320];
	mad.lo.s32 	%r258, %r257, %r256, %r255;
	ld.shared.u32 	%r259, [%r9+24];
	ld.shared.u32 	%r260, [%r12+384];
	mad.lo.s32 	%r261, %r260, %r259, %r258;
	ld.shared.u32 	%r262, [%r9+28];
	ld.shared.u32 	%r263, [%r12+448];
	mad.lo.s32 	%r264, %r263, %r262, %r261;
	ld.shared.u32 	%r265, [%r9+32];
	ld.shared.u32 	%r266, [%r12+512];
	mad.lo.s32 	%r267, %r266, %r265, %r264;
	ld.shared.u32 	%r268, [%r9+36];
	ld.shared.u32 	%r269, [%r12+576];
	mad.lo.s32 	%r270, %r269, %r268, %r267;
	ld.shared.u32 	%r271, [%r9+40];
	ld.shared.u32 	%r272, [%r12+640];
	mad.lo.s32 	%r273, %r272, %r271, %r270;
	ld.shared.u32 	%r274, [%r9+44];
	ld.shared.u32 	%r275, [%r12+704];
	mad.lo.s32 	%r276, %r275, %r274, %r273;
	ld.shared.u32 	%r277, [%r9+48];
	ld.shared.u32 	%r278, [%r12+768];
	mad.lo.s32 	%r279, %r278, %r277, %r276;
	ld.shared.u32 	%r280, [%r9+52];
	ld.shared.u32 	%r281, [%r12+832];
	mad.lo.s32 	%r282, %r281, %r280, %r279;
	ld.shared.u32 	%r283, [%r9+56];
	ld.shared.u32 	%r284, [%r12+896];
	mad.lo.s32 	%r285, %r284, %r283, %r282;
	ld.shared.u32 	%r286, [%r9+60];
	ld.shared.u32 	%r287, [%r12+960];
	mad.lo.s32 	%r464, %r287, %r286, %r285;
	bar.sync 	0;
	add.s32 	%r456, %r456, 4;
	add.s32 	%r455, %r455, 64;
	shl.b32 	%r288, %r48, 6;
	add.s32 	%r454, %r454, %r288;
	add.s32 	%r453, %r453, %r288;
	add.s32 	%r452, %r452, %r288;
	add.s32 	%r451, %r451, %r288;
	setp.ne.s32 	%p3, %r456, 0;
	@%p3 bra 	$L__BB0_3;
$L__BB0_4:
	setp.eq.s32 	%p4, %r13, 0;
	@%p4 bra 	$L__BB0_9;
	setp.eq.s32 	%p5, %r13, 1;
	@%p5 bra 	$L__BB0_7;
	shl.b32 	%r290, %r462, 4;
	add.s32 	%r291, %r290, %r6;
	cvt.s64.s32 	%rd43, %r291;
	mad.lo.s32 	%r292, %r8, %r462, %r2;
	cvt.s64.s32 	%rd44, %r292;
	add.s64 	%rd45, %rd3, %rd43;
	shl.b64 	%rd46, %rd45, 2;
	add.s64 	%rd47, %rd1, %rd46;
	ld.global.u32 	%r293, [%rd47];
	st.shared.u32 	[%r10], %r293;
	add.s64 	%rd48, %rd4, %rd44;
	shl.b64 	%rd49, %rd48, 2;
	add.s64 	%rd50, %rd2, %rd49;
	ld.global.u32 	%r294, [%rd50];
	st.shared.u32 	[%r11], %r294;
	bar.sync 	0;
	ld.shared.u32 	%r295, [%r9];
	ld.shared.u32 	%r296, [%r12];
	mad.lo.s32 	%r297, %r296, %r295, %r464;
	ld.shared.u32 	%r298, [%r9+4];
	ld.shared.u32 	%r299, [%r12+64];
	mad.lo.s32 	%r300, %r299, %r298, %r297;
	ld.shared.u32 	%r301, [%r9+8];
	ld.shared.u32 	%r302, [%r12+128];
	mad.lo.s32 	%r303, %r302, %r301, %r300;
	ld.shared.u32 	%r304, [%r9+12];
	ld.shared.u32 	%r305, [%r12+192];
	mad.lo.s32 	%r306, %r305, %r304, %r303;
	ld.shared.u32 	%r307, [%r9+16];
	ld.shared.u32 	%r308, [%r12+256];
	mad.lo.s32 	%r309, %r308, %r307, %r306;
	ld.shared.u32 	%r310, [%r9+20];
	ld.shared.u32 	%r311, [%r12+320];
	mad.lo.s32 	%r312, %r311, %r310, %r309;
	ld.shared.u32 	%r313, [%r9+24];
	ld.shared.u32 	%r314, [%r12+384];
	mad.lo.s32 	%r315, %r314, %r313, %r312;
	ld.shared.u32 	%r316, [%r9+28];
	ld.shared.u32 	%r317, [%r12+448];
	mad.lo.s32 	%r318, %r317, %r316, %r315;
	ld.shared.u32 	%r319, [%r9+32];
	ld.shared.u32 	%r320, [%r12+512];
	mad.lo.s32 	%r321, %r320, %r319, %r318;
	ld.shared.u32 	%r322, [%r9+36];
	ld.shared.u32 	%r323, [%r12+576];
	mad.lo.s32 	%r324, %r323, %r322, %r321;
	ld.shared.u32 	%r325, [%r9+40];
	ld.shared.u32 	%r326, [%r12+640];
	mad.lo.s32 	%r327, %r326, %r325, %r324;
	ld.shared.u32 	%r328, [%r9+44];
	ld.shared.u32 	%r329, [%r12+704];
	mad.lo.s32 	%r330, %r329, %r328, %r327;
	ld.shared.u32 	%r331, [%r9+48];
	ld.shared.u32 	%r332, [%r12+768];
	mad.lo.s32 	%r333, %r332, %r331, %r330;
	ld.shared.u32 	%r334, [%r9+52];
	ld.shared.u32 	%r335, [%r12+832];
	mad.lo.s32 	%r336, %r335, %r334, %r333;
	ld.shared.u32 	%r337, [%r9+56];
	ld.shared.u32 	%r338, [%r12+896];
	mad.lo.s32 	%r339, %r338, %r337, %r336;
	ld.shared.u32 	%r340, [%r9+60];
	ld.shared.u32 	%r341, [%r12+960];
	mad.lo.s32 	%r342, %r341, %r340, %r339;
	bar.sync 	0;
	add.s32 	%r343, %r291, 16;
	cvt.s64.s32 	%rd51, %r343;
	add.s32 	%r344, %r292, %r8;
	cvt.s64.s32 	%rd52, %r344;
	add.s64 	%rd53, %rd3, %rd51;
	shl.b64 	%rd54, %rd53, 2;
	add.s64 	%rd55, %rd1, %rd54;
	ld.global.u32 	%r345, [%rd55];
	st.shared.u32 	[%r10], %r345;
	add.s64 	%rd56, %rd4, %rd52;
	shl.b64 	%rd57, %rd56, 2;
	add.s64 	%rd58, %rd2, %rd57;
	ld.global.u32 	%r346, [%rd58];
	st.shared.u32 	[%r11], %r346;
	bar.sync 	0;
	ld.shared.u32 	%r347, [%r9];
	ld.shared.u32 	%r348, [%r12];
	mad.lo.s32 	%r349, %r348, %r347, %r342;
	ld.shared.u32 	%r350, [%r9+4];
	ld.shared.u32 	%r351, [%r12+64];
	mad.lo.s32 	%r352, %r351, %r350, %r349;
	ld.shared.u32 	%r353, [%r9+8];
	ld.shared.u32 	%r354, [%r12+128];
	mad.lo.s32 	%r355, %r354, %r353, %r352;
	ld.shared.u32 	%r356, [%r9+12];
	ld.shared.u32 	%r357, [%r12+192];
	mad.lo.s32 	%r358, %r357, %r356, %r355;
	ld.shared.u32 	%r359, [%r9+16];
	ld.shared.u32 	%r360, [%r12+256];
	mad.lo.s32 	%r361, %r360, %r359, %r358;
	ld.shared.u32 	%r362, [%r9+20];
	ld.shared.u32 	%r363, [%r12+320];
	mad.lo.s32 	%r364, %r363, %r362, %r361;
	ld.shared.u32 	%r365, [%r9+24];
	ld.shared.u32 	%r366, [%r12+384];
	mad.lo.s32 	%r367, %r366, %r365, %r364;
	ld.shared.u32 	%r368, [%r9+28];
	ld.shared.u32 	%r369, [%r12+448];
	mad.lo.s32 	%r370, %r369, %r368, %r367;
	ld.shared.u32 	%r371, [%r9+32];
	ld.shared.u32 	%r372, [%r12+512];
	mad.lo.s32 	%r373, %r372, %r371, %r370;
	ld.shared.u32 	%r374, [%r9+36];
	ld.shared.u32 	%r375, [%r12+576];
	mad.lo.s32 	%r376, %r375, %r374, %r373;
	ld.shared.u32 	%r377, [%r9+40];
	ld.shared.u32 	%r378, [%r12+640];
	mad.lo.s32 	%r379, %r378, %r377, %r376;
	ld.shared.u32 	%r380, [%r9+44];
	ld.shared.u32 	%r381, [%r12+704];
	mad.lo.s32 	%r382, %r381, %r380, %r379;
	ld.shared.u32 	%r383, [%r9+48];
	ld.shared.u32 	%r384, [%r12+768];
	mad.lo.s32 	%r385, %r384, %r383, %r382;
	ld.shared.u32 	%r386, [%r9+52];
	ld.shared.u32 	%r387, [%r12+832];
	mad.lo.s32 	%r388, %r387, %r386, %r385;
	ld.shared.u32 	%r389, [%r9+56];
	ld.shared.u32 	%r390, [%r12+896];
	mad.lo.s32 	%r391, %r390, %r389, %r388;
	ld.shared.u32 	%r392, [%r9+60];
	ld.shared.u32 	%r393, [%r12+960];
	mad.lo.s32 	%r464, %r393, %r392, %r391;
	bar.sync 	0;
	add.s32 	%r462, %r462, 2;
$L__BB0_7:
	and.b32  	%r394, %r5, 1;
	setp.eq.b32 	%p6, %r394, 1;
	not.pred 	%p7, %p6;
	@%p7 bra 	$L__BB0_9;
	shl.b32 	%r395, %r462, 4;
	add.s32 	%r396, %r395, %r6;
	cvt.s64.s32 	%rd59, %r396;
	mad.lo.s32 	%r397, %r8, %r462, %r2;
	cvt.s64.s32 	%rd60, %r397;
	add.s64 	%rd61, %rd3, %rd59;
	shl.b64 	%rd62, %rd61, 2;
	add.s64 	%rd63, %rd1, %rd62;
	ld.global.u32 	%r398, [%rd63];
	st.shared.u32 	[%r10], %r398;
	add.s64 	%rd64, %rd4, %rd60;
	shl.b64 	%rd65, %rd64, 2;
	add.s64 	%rd66, %rd2, %rd65;
	ld.global.u32 	%r399, [%rd66];
	st.shared.u32 	[%r11], %r399;
	bar.sync 	0;
	ld.shared.u32 	%r400, [%r9];
	ld.shared.u32 	%r401, [%r12];
	mad.lo.s32 	%r402, %r401, %r400, %r464;
	ld.shared.u32 	%r403, [%r9+4];
	ld.shared.u32 	%r404, [%r12+64];
	mad.lo.s32 	%r405, %r404, %r403, %r402;
	ld.shared.u32 	%r406, [%r9+8];
	ld.shared.u32 	%r407, [%r12+128];
	mad.lo.s32 	%r408, %r407, %r406, %r405;
	ld.shared.u32 	%r409, [%r9+12];
	ld.shared.u32 	%r410, [%r12+192];
	mad.lo.s32 	%r411, %r410, %r409, %r408;
	ld.shared.u32 	%r412, [%r9+16];
	ld.shared.u32 	%r413, [%r12+256];
	mad.lo.s32 	%r414, %r413, %r412, %r411;
	ld.shared.u32 	%r415, [%r9+20];
	ld.shared.u32 	%r416, [%r12+320];
	mad.lo.s32 	%r417, %r416, %r415, %r414;
	ld.shared.u32 	%r418, [%r9+24];
	ld.shared.u32 	%r419, [%r12+384];
	mad.lo.s32 	%r420, %r419, %r418, %r417;
	ld.shared.u32 	%r421, [%r9+28];
	ld.shared.u32 	%r422, [%r12+448];
	mad.lo.s32 	%r423, %r422, %r421, %r420;
	ld.shared.u32 	%r424, [%r9+32];
	ld.shared.u32 	%r425, [%r12+512];
	mad.lo.s32 	%r426, %r425, %r424, %r423;
	ld.shared.u32 	%r427, [%r9+36];
	ld.shared.u32 	%r428, [%r12+576];
	mad.lo.s32 	%r429, %r428, %r427, %r426;
	ld.shared.u32 	%r430, [%r9+40];
	ld.shared.u32 	%r431, [%r12+640];
	mad.lo.s32 	%r432, %r431, %r430, %r429;
	ld.shared.u32 	%r433, [%r9+44];
	ld.shared.u32 	%r434, [%r12+704];
	mad.lo.s32 	%r435, %r434, %r433, %r432;
	ld.shared.u32 	%r436, [%r9+48];
	ld.shared.u32 	%r437, [%r12+768];
	mad.lo.s32 	%r438, %r437, %r436, %r435;
	ld.shared.u32 	%r439, [%r9+52];
	ld.shared.u32 	%r440, [%r12+832];
	mad.lo.s32 	%r441, %r440, %r439, %r438;
	ld.shared.u32 	%r442, [%r9+56];
	ld.shared.u32 	%r443, [%r12+896];
	mad.lo.s32 	%r444, %r443, %r442, %r441;
	ld.shared.u32 	%r445, [%r9+60];
	ld.shared.u32 	%r446, [%r12+960];
	mad.lo.s32 	%r464, %r446, %r445, %r444;
	bar.sync 	0;
$L__BB0_9:
	or.b32  	%r447, %r3, %r4;
	and.b32  	%r448, %r447, 1008;
	setp.ne.s32 	%p8, %r448, 0;
	@%p8 bra 	$L__BB0_11;
	mul.lo.s32 	%r449, %r51, %r4;
	cvt.s64.s32 	%rd67, %r449;
	cvt.u64.u32 	%rd68, %r3;
	add.s64 	%rd69, %rd67, %rd68;
	mad.lo.s32 	%r450, %r1, %r51, %r2;
	cvt.s64.s32 	%rd70, %r450;
	add.s64 	%rd71, %rd69, %rd70;
	cvta.to.global.u64 	%rd72, %rd7;
	shl.b64 	%rd73, %rd71, 2;
	add.s64 	%rd74, %rd72, %rd73;
	st.global.u32 	[%rd74], %r464;
$L__BB0_11:
	ret;

}


// ===== COMPILED SASS (sm_100) =====

	.target	sm_100

	.elftype	@"ET_EXEC"


//--------------------- .note.nv.tkinfo           --------------------------
	.section	.note.nv.tkinfo,"",@"SHT_NOTE"
	.sectionflags	@"SHF_NOTE_NV_TKINFO"
	.tkinfo
        /*0018*/ 	.word	0x00000002
        /*0030*/ 	.string	""
        /*0030*/ 	.string	"ptxas"
        /*0030*/ 	.string	"Cuda compilation tools, release 13.0, V13.0.88"
        /*0030*/ 	.string	"Build cuda_13.0.r13.0/compiler.36424714_0"
        /*0030*/ 	.string	"-arch sm_100 -m 64 "



//--------------------- .note.nv.cuinfo           --------------------------
	.section	.note.nv.cuinfo,"",@"SHT_NOTE"
	.sectionflags	@"SHF_NOTE_NV_CUINFO"
        /*0018*/ 	.short	0x0002
        /*001a*/ 	.short	0x0064
        /*001c*/ 	.short	0x0082
	.zero		2


//--------------------- .nv.info                  --------------------------
	.section	.nv.info,"",@"SHT_CUDA_INFO"
	.align	4


	//----- nvinfo : EIATTR_REGCOUNT
	.align		4
        /*0000*/ 	.byte	0x04, 0x2f
        /*0002*/ 	.short	(.L_1 - .L_0)
	.align		4
.L_0:
        /*0004*/ 	.word	index@(_Z6matMul6MatrixS_S_)
        /*0008*/ 	.word	0x00000020


	//----- nvinfo : EIATTR_FRAME_SIZE
	.align		4
.L_1:
        /*000c*/ 	.byte	0x04, 0x11
        /*000e*/ 	.short	(.L_3 - .L_2)
	.align		4
.L_2:
        /*0010*/ 	.word	index@(_Z6matMul6MatrixS_S_)
        /*0014*/ 	.word	0x00000000


	//----- nvinfo : EIATTR_MIN_STACK_SIZE
	.align		4
.L_3:
        /*0018*/ 	.byte	0x04, 0x12
        /*001a*/ 	.short	(.L_5 - .L_4)
	.align		4
.L_4:
        /*001c*/ 	.word	index@(_Z6matMul6MatrixS_S_)
        /*0020*/ 	.word	0x00000000
.L_5:


//--------------------- .nv.compat                --------------------------
	.section	.nv.compat,"",@"SHT_CUDA_COMPAT_INFO"
	.align	4
        /*0000*/ 	.byte	0x02, 0x09, 0x00, 0x00, 0x02, 0x02, 0x01, 0x00, 0x02, 0x05, 0x05, 0x00, 0x03, 0x07, 0x01, 0x01
        /*0010*/ 	.byte	0x02, 0x03, 0x00, 0x00, 0x02, 0x06, 0x01, 0x00, 0x04, 0x0b, 0x08, 0x00, 0x09, 0x00, 0x00, 0x00
        /*0020*/ 	.byte	0x00, 0x00, 0x00, 0x00


//--------------------- .nv.info._Z6matMul6MatrixS_S_ --------------------------
	.section	.nv.info._Z6matMul6MatrixS_S_,"",@"SHT_CUDA_INFO"
	.sectionflags	@""
	.align	4


	//----- nvinfo : EIATTR_CUDA_API_VERSION
	.align		4
        /*0000*/ 	.byte	0x04, 0x37
        /*0002*/ 	.short	(.L_7 - .L_6)
.L_6:
        /*0004*/ 	.word	0x00000082


	//----- nvinfo : EIATTR_KPARAM_INFO
	.align		4
.L_7:
        /*0008*/ 	.byte	0x04, 0x17
        /*000a*/ 	.short	(.L_9 - .L_8)
.L_8:
        /*000c*/ 	.word	0x00000000
        /*0010*/ 	.short	0x0002
        /*0012*/ 	.short	0x0030
        /*0014*/ 	.byte	0x00, 0xf0, 0x61, 0x00


	//----- nvinfo : EIATTR_KPARAM_INFO
	.align		4
.L_9:
        /*0018*/ 	.byte	0x04, 0x17
        /*001a*/ 	.short	(.L_11 - .L_10)
.L_10:
        /*001c*/ 	.word	0x00000000
        /*0020*/ 	.short	0x0001
        /*0022*/ 	.short	0x0018
        /*0024*/ 	.byte	0x00, 0xf0, 0x61, 0x00


	//----- nvinfo : EIATTR_KPARAM_INFO
	.align		4
.L_11:
        /*0028*/ 	.byte	0x04, 0x17
        /*002a*/ 	.short	(.L_13 - .L_12)
.L_12:
        /*002c*/ 	.word	0x00000000
        /*0030*/ 	.short	0x0000
        /*0032*/ 	.short	0x0000
        /*0034*/ 	.byte	0x00, 0xf0, 0x61, 0x00


	//----- nvinfo : EIATTR_SPARSE_MMA_MASK
	.align		4
.L_13:
        /*0038*/ 	.byte	0x03, 0x50
        /*003a*/ 	.short	0x0000


	//----- nvinfo : EIATTR_MAXREG_COUNT
	.align		4
        /*003c*/ 	.byte	0x03, 0x1b
        /*003e*/ 	.short	0x00ff


	//----- nvinfo : EIATTR_NUM_BARRIERS
	.align		4
        /*0040*/ 	.byte	0x02, 0x4c
        /*0042*/ 	.byte	0x01
	.zero		1


	//----- nvinfo : EIATTR_MERCURY_ISA_VERSION
	.align		4
        /*0044*/ 	.byte	0x03, 0x5f
        /*0046*/ 	.short	0x0101


	//----- nvinfo : EIATTR_VRC_CTA_INIT_COUNT
	.align		4
        /*0048*/ 	.byte	0x02, 0x4a
	.zero		1
	.zero		1


	//----- nvinfo : EIATTR_EXIT_INSTR_OFFSETS
	.align		4
        /*004c*/ 	.byte	0x04, 0x1c
        /*004e*/ 	.short	(.L_15 - .L_14)


	//   ....[0]....
.L_14:
        /*0050*/ 	.word	0x00001b70


	//   ....[1]....
        /*0054*/ 	.word	0x00001c30


	//----- nvinfo : EIATTR_CBANK_PARAM_SIZE
	.align		4
.L_15:
        /*0058*/ 	.byte	0x03, 0x19
        /*005a*/ 	.short	0x0048


	//----- nvinfo : EIATTR_PARAM_CBANK
	.align		4
        /*005c*/ 	.byte	0x04, 0x0a
        /*005e*/ 	.short	(.L_17 - .L_16)
	.align		4
.L_16:
        /*0060*/ 	.word	index@(.nv.constant0._Z6matMul6MatrixS_S_)
        /*0064*/ 	.short	0x0380
        /*0066*/ 	.short	0x0048


	//----- nvinfo : EIATTR_SW_WAR
	.align		4
.L_17:
        /*0068*/ 	.byte	0x04, 0x36
        /*006a*/ 	.short	(.L_19 - .L_18)
.L_18:
        /*006c*/ 	.word	0x00000008
.L_19:


//--------------------- .nv.callgraph             --------------------------
	.section	.nv.callgraph,"",@"SHT_CUDA_CALLGRAPH"
	.align	4
	.sectionentsize	8
	.align		4
        /*0000*/ 	.word	0x00000000
	.align		4
        /*0004*/ 	.word	0xffffffff
	.align		4
        /*0008*/ 	.word	0x00000000
	.align		4
        /*000c*/ 	.word	0xfffffffe
	.align		4
        /*0010*/ 	.word	0x00000000
	.align		4
        /*0014*/ 	.word	0xfffffffd
	.align		4
        /*0018*/ 	.word	0x00000000
	.align		4
        /*001c*/ 	.word	0xfffffffc


//--------------------- .text._Z6matMul6MatrixS_S_ --------------------------
	.section	.text._Z6matMul6MatrixS_S_,"ax",@progbits
	.align	128
        .global         _Z6matMul6MatrixS_S_
        .type           _Z6matMul6MatrixS_S_,@function
        .size           _Z6matMul6MatrixS_S_,(.L_x_5 - _Z6matMul6MatrixS_S_)
        .other          _Z6matMul6MatrixS_S_,@"STO_CUDA_ENTRY STV_DEFAULT"
_Z6matMul6MatrixS_S_:
.text._Z6matMul6MatrixS_S_:
[----:B------:R-:W-:Y:S01]  /*0000*/  LDC R1, c[0x0][0x37c] ;  /* 0x0000df00ff017b82 */ /* 0x000fe20000000800 */
[----:B------:R-:W0:Y:S01]  /*0010*/  S2R R17, SR_CTAID.X ;  /* 0x0000000000117919 */ /* 0x000e220000002500 */
[----:B------:R-:W1:Y:S06]  /*0020*/  LDCU UR6, c[0x0][0x388] ;  /* 0x00007100ff0677ac */ /* 0x000e6c0008000800 */
[----:B------:R-:W2:Y:S01]  /*0030*/  S2UR UR4, SR_CTAID.Y ;  /* 0x00000000000479c3 */ /* 0x000ea20000002600 */
[----:B------:R-:W-:Y:S01]  /*0040*/  HFMA2 R27, -RZ, RZ, 0, 0 ;  /* 0x00000000ff1b7431 */ /* 0x000fe200000001ff */
[----:B------:R-:W3:Y:S01]  /*0050*/  S2R R7, SR_TID.X ;  /* 0x0000000000077919 */ /* 0x000ee20000002100 */
[----:B------:R-:W4:Y:S01]  /*0060*/  LDCU.64 UR12, c[0x0][0x358] ;  /* 0x00006b00ff0c77ac */ /* 0x000f220008000a00 */
[----:B------:R-:W3:Y:S01]  /*0070*/  S2R R5, SR_TID.Y ;  /* 0x0000000000057919 */ /* 0x000ee20000002200 */
[----:B-1----:R-:W-:-:S02]  /*0080*/  UISETP.GE.AND UP0, UPT, UR6, 0x10, UPT ;  /* 0x000000100600788c */ /* 0x002fc4000bf06270 */
[----:B------:R-:W-:-:S04]  /*0090*/  USHF.R.S32.HI UR5, URZ, 0x1f, UR6 ;  /* 0x0000001fff057899 */ /* 0x000fc80008011406 */
[----:B------:R-:W-:Y:S02]  /*00a0*/  ULEA.HI UR5, UR5, UR6, URZ, 0x4 ;  /* 0x0000000605057291 */ /* 0x000fe4000f8f20ff */
[----:B--2---:R-:W-:Y:S01]  /*00b0*/  USHF.L.U32 UR4, UR4, 0x4, URZ ;  /* 0x0000000404047899 */ /* 0x004fe200080006ff */
[----:B0-----:R-:W-:Y:S01]  /*00c0*/  SHF.L.U32 R17, R17, 0x4, RZ ;  /* 0x0000000411117819 */ /* 0x001fe200000006ff */
[----:B----4-:R-:W-:Y:S10]  /*00d0*/  BRA.U !UP0, `(.L_x_0) ;  /* 0x0000001908987547 */ /* 0x010ff4000b800000 */
[----:B------:R-:W0:Y:S01]  /*00e0*/  S2UR UR8, SR_CgaCtaId ;  /* 0x00000000000879c3 */ /* 0x000e220000008800 */
[----:B------:R-:W1:Y:S01]  /*00f0*/  LDCU UR10, c[0x0][0x38c] ;  /* 0x00007180ff0a77ac */ /* 0x000e620008000800 */
[----:B------:R-:W-:Y:S02]  /*0100*/  MOV R20, RZ ;  /* 0x000000ff00147202 */ /* 0x000fe40000000f00 */
[----:B------:R-:W-:Y:S01]  /*0110*/  MOV R27, RZ ;  /* 0x000000ff001b7202 */ /* 0x000fe20000000f00 */
[----:B------:R-:W-:Y:S01]  /*0120*/  USHF.R.S32.HI UR5, URZ, 0x4, UR5 ;  /* 0x00000004ff057899 */ /* 0x000fe20008011405 */
[----:B------:R-:W-:Y:S02]  /*0130*/  UMOV UR7, 0x400 ;  /* 0x0000040000077882 */ /* 0x000fe40000000000 */
[----:B------:R-:W2:Y:S01]  /*0140*/  LDC R18, c[0x0][0x3a4] ;  /* 0x0000e900ff127b82 */ /* 0x000ea20000000800 */
[----:B-1----:R-:W-:Y:S02]  /*0150*/  UIMAD UR6, UR4, UR10, URZ ;  /* 0x0000000a040672a4 */ /* 0x002fe4000f8e02ff */
[----:B---3--:R-:W-:Y:S01]  /*0160*/  IMAD R3, R5, UR10, RZ ;  /* 0x0000000a05037c24 */ /* 0x008fe2000f8e02ff */
[----:B------:R-:W-:-:S02]  /*0170*/  UIADD3 UR10, UPT, UPT, UR5, -0x1, URZ ;  /* 0xffffffff050a7890 */ /* 0x000fc4000fffe0ff */
[----:B0-----:R-:W-:Y:S02]  /*0180*/  ULEA UR9, UR8, UR7, 0x18 ;  /* 0x0000000708097291 */ /* 0x001fe4000f8ec0ff */
[C---:B------:R-:W-:Y:S01]  /*0190*/  IADD3 R0, P0, PT, R3.reuse, R7, RZ ;  /* 0x0000000703007210 */ /* 0x040fe20007f1e0ff */
[----:B------:R-:W-:Y:S02]  /*01a0*/  UIADD3 UR7, UPT, UPT, UR7, 0x400, URZ ;  /* 0x0000040007077890 */ /* 0x000fe4000fffe0ff */
[----:B------:R-:W-:Y:S01]  /*01b0*/  UISETP.GE.U32.AND UP0, UPT, UR10, 0x3, UPT ;  /* 0x000000030a00788c */ /* 0x000fe2000bf06070 */
[----:B------:R-:W-:Y:S01]  /*01c0*/  LEA.HI.X.SX32 R3, R3, RZ, 0x1, P0 ;  /* 0x000000ff03037211 */ /* 0x000fe200000f0eff */
[----:B------:R-:W-:Y:S01]  /*01d0*/  ULEA UR7, UR8, UR7, 0x18 ;  /* 0x0000000708077291 */ /* 0x000fe2000f8ec0ff */
[C---:B------:R-:W-:Y:S01]  /*01e0*/  LEA R16, R5.reuse, UR9, 0x6 ;  /* 0x0000000905107c11 */ /* 0x040fe2000f8e30ff */
[----:B--2---:R-:W-:Y:S01]  /*01f0*/  IMAD R4, R5, R18, RZ ;  /* 0x0000001205047224 */ /* 0x004fe200078e02ff */
[----:B------:R-:W-:-:S03]  /*0200*/  SHF.L.U32 R8, R18, 0x4, RZ ;  /* 0x0000000412087819 */ /* 0x000fc600000006ff */
[C---:B------:R-:W-:Y:S02]  /*0210*/  LEA R6, R7.reuse, UR7, 0x2 ;  /* 0x0000000707067c11 */ /* 0x040fe4000f8e10ff */
[C---:B------:R-:W-:Y:S02]  /*0220*/  IADD3 R2, P1, PT, R4.reuse, R7, RZ ;  /* 0x0000000704027210 */ /* 0x040fe40007f3e0ff */
[----:B------:R-:W-:Y:S02]  /*0230*/  LEA R7, R7, R16, 0x2 ;  /* 0x0000001007077211 */ /* 0x000fe400078e10ff */
[----:B------:R-:W-:Y:S02]  /*0240*/  LEA.HI.X.SX32 R4, R4, RZ, 0x1, P1 ;  /* 0x000000ff04047211 */ /* 0x000fe400008f0eff */
[----:B------:R-:W-:Y:S01]  /*0250*/  LEA R5, R5, R6, 0x6 ;  /* 0x0000000605057211 */ /* 0x000fe200078e30ff */
[----:B------:R-:W-:Y:S06]  /*0260*/  BRA.U !UP0, `(.L_x_1) ;  /* 0x0000000d08807547 */ /* 0x000fec000b800000 */
[----:B------:R-:W-:Y:S01]  /*0270*/  UIADD3 UR6, UPT, UPT, UR6, 0x20, URZ ;  /* 0x0000002006067890 */ /* 0x000fe2000fffe0ff */
[----:B------:R-:W-:Y:S01]  /*0280*/  IADD3 R25, PT, PT, R17, R8, RZ ;  /* 0x0000000811197210 */ /* 0x000fe20007ffe0ff */
[----:B------:R-:W-:Y:S01]  /*0290*/  ULOP3.LUT UR7, UR5, 0x7fffffc, URZ, 0xc0, !UPT ;  /* 0x07fffffc05077892 */ /* 0x000fe2000f8ec0ff */
[CC--:B------:R-:W-:Y:S01]  /*02a0*/  LEA R23, R18.reuse, R17.reuse, 0x5 ;  /* 0x0000001112177211 */ /* 0x0c0fe200078e28ff */
[----:B------:R-:W-:Y:S01]  /*02b0*/  IMAD R21, R18, 0x30, R17 ;  /* 0x0000003012157824 */ /* 0x000fe200078e0211 */
[----:B------:R-:W-:Y:S01]  /*02c0*/  MOV R27, RZ ;  /* 0x000000ff001b7202 */ /* 0x000fe20000000f00 */
[----:B------:R-:W0:Y:S01]  /*02d0*/  LDCU.64 UR10, c[0x0][0x398] ;  /* 0x00007300ff0a77ac */ /* 0x000e220008000a00 */
[----:B------:R-:W-:Y:S02]  /*02e0*/  MOV R19, R17 ;  /* 0x0000001100137202 */ /* 0x000fe40000000f00 */
[----:B------:R-:W-:Y:S01]  /*02f0*/  MOV R20, UR6 ;  /* 0x0000000600147c02 */ /* 0x000fe20008000f00 */
[----:B------:R-:W1:Y:S01]  /*0300*/  LDCU.64 UR8, c[0x0][0x380] ;  /* 0x00007000ff0877ac */ /* 0x000e620008000a00 */
[----:B------:R-:W-:-:S12]  /*0310*/  UIADD3 UR7, UPT, UPT, -UR7, URZ, URZ ;  /* 0x000000ff07077290 */ /* 0x000fd8000fffe1ff */
.L_x_2:
[----:B------:R-:W-:Y:S02]  /*0320*/  IADD3 R9, PT, PT, R20, -0x20, RZ ;  /* 0xffffffe014097810 */ /* 0x000fe40007ffe0ff */
[----:B------:R-:W-:Y:S02]  /*0330*/  IADD3 R11, P0, PT, R19, R2, RZ ;  /* 0x00000002130b7210 */ /* 0x000fe40007f1e0ff */
[----:B------:R-:W-:Y:S02]  /*0340*/  IADD3 R13, P1, PT, R9, R0, RZ ;  /* 0x00000000090d7210 */ /* 0x000fe40007f3e0ff */
[----:B------:R-:W-:Y:S02]  /*0350*/  LEA.HI.X.SX32 R12, R19, R4, 0x1, P0 ;  /* 0x00000004130c7211 */ /* 0x000fe400000f0eff */
[----:B0-----:R-:W-:Y:S02]  /*0360*/  LEA R8, P0, R11, UR10, 0x2 ;  /* 0x0000000a0b087c11 */ /* 0x001fe4000f8010ff */
[----:B------:R-:W-:-:S02]  /*0370*/  LEA.HI.X.SX32 R14, R9, R3, 0x1, P1 ;  /* 0x00000003090e7211 */ /* 0x000fc400008f0eff */
[----:B-1----:R-:W-:Y:S02]  /*0380*/  LEA R10, P1, R13, UR8, 0x2 ;  /* 0x000000080d0a7c11 */ /* 0x002fe4000f8210ff */
[----:B------:R-:W-:Y:S02]  /*0390*/  LEA.HI.X R9, R11, UR11, R12, 0x2, P0 ;  /* 0x0000000b0b097c11 */ /* 0x000fe400080f140c */
[----:B------:R-:W-:-:S03]  /*03a0*/  LEA.HI.X R11, R13, UR9, R14, 0x2, P1 ;  /* 0x000000090d0b7c11 */ /* 0x000fc600088f140e */
[----:B------:R-:W2:Y:S04]  /*03b0*/  LDG.E R22, desc[UR12][R8.64] ;  /* 0x0000000c08167981 */ /* 0x000ea8000c1e1900 */
[----:B------:R-:W3:Y:S04]  /*03c0*/  LDG.E R10, desc[UR12][R10.64] ;  /* 0x0000000c0a0a7981 */ /* 0x000ee8000c1e1900 */
[----:B---3--:R-:W-:Y:S04]  /*03d0*/  STS [R7], R10 ;  /* 0x0000000a07007388 */ /* 0x008fe80000000800 */
[----:B--2---:R-:W-:Y:S01]  /*03e0*/  STS [R5], R22 ;  /* 0x0000001605007388 */ /* 0x004fe20000000800 */
[----:B------:R-:W-:Y:S06]  /*03f0*/  BAR.SYNC.DEFER_BLOCKING 0x0 ;  /* 0x0000000000007b1d */ /* 0x000fec0000010000 */
[----:B------:R-:W-:Y:S04]  /*0400*/  LDS R24, [R6] ;  /* 0x0000000006187984 */ /* 0x000fe80000000800 */
[----:B------:R-:W0:Y:S04]  /*0410*/  LDS.128 R12, [R16] ;  /* 0x00000000100c7984 */ /* 0x000e280000000c00 */
[----:B------:R-:W1:Y:S04]  /*0420*/  LDS R26, [R6+0x40] ;  /* 0x00004000061a7984 */ /* 0x000e680000000800 */
[----:B------:R-:W2:Y:S04]  /*0430*/  LDS R29, [R6+0x80] ;  /* 0x00008000061d7984 */ /* 0x000ea80000000800 */
[----:B------:R-:W-:Y:S04]  /*0440*/  LDS.128 R8, [R16+0x10] ;  /* 0x0000100010087984 */ /* 0x000fe80000000c00 */
[----:B------:R-:W-:Y:S01]  /*0450*/  LDS R22, [R6+0x140] ;  /* 0x0001400006167984 */ /* 0x000fe20000000800 */
[----:B0-----:R-:W-:-:S03]  /*0460*/  IMAD R24, R12, R24, R27 ;  /* 0x000000180c187224 */ /* 0x001fc600078e021b */
[----:B------:R-:W0:Y:S01]  /*0470*/  LDS R12, [R6+0xc0] ;  /* 0x0000c000060c7984 */ /* 0x000e220000000800 */
[----:B-1----:R-:W-:-:S03]  /*0480*/  IMAD R13, R26, R13, R24 ;  /* 0x0000000d1a0d7224 */ /* 0x002fc600078e0218 */
[----:B------:R-:W1:Y:S01]  /*0490*/  LDS R24, [R6+0x100] ;  /* 0x0001000006187984 */ /* 0x000e620000000800 */
[----:B--2---:R-:W-:-:S03]  /*04a0*/  IMAD R13, R29, R14, R13 ;  /* 0x0000000e1d0d7224 */ /* 0x004fc600078e020d */
[----:B------:R-:W2:Y:S01]  /*04b0*/  LDS R27, [R6+0x180] ;  /* 0x00018000061b7984 */ /* 0x000ea20000000800 */
[----:B0-----:R-:W-:-:S04]  /*04c0*/  IMAD R13, R12, R15, R13 ;  /* 0x0000000f0c0d7224 */ /* 0x001fc800078e020d */
[----:B-1----:R-:W-:Y:S02]  /*04d0*/  IMAD R13, R8, R24, R13 ;  /* 0x00000018080d7224 */ /* 0x002fe400078e020d */
[----:B------:R-:W0:Y:S02]  /*04e0*/  LDS R8, [R6+0x1c0] ;  /* 0x0001c00006087984 */ /* 0x000e240000000800 */
[----:B------:R-:W-:Y:S02]  /*04f0*/  IMAD R9, R22, R9, R13 ;  /* 0x0000000916097224 */ /* 0x000fe400078e020d */
[----:B------:R-:W-:Y:S04]  /*0500*/  LDS R24, [R6+0x200] ;  /* 0x0002000006187984 */ /* 0x000fe80000000800 */
[----:B------:R-:W1:Y:S04]  /*0510*/  LDS.128 R12, [R16+0x20] ;  /* 0x00002000100c7984 */ /* 0x000e680000000c00 */
[----:B------:R-:W3:Y:S01]  /*0520*/  LDS R22, [R6+0x240] ;  /* 0x0002400006167984 */ /* 0x000ee20000000800 */
[----:B--2---:R-:W-:-:S03]  /*0530*/  IMAD R9, R27, R10, R9 ;  /* 0x0000000a1b097224 */ /* 0x004fc600078e0209 */
[----:B------:R-:W2:Y:S01]  /*0540*/  LDS R27, [R6+0x280] ;  /* 0x00028000061b7984 */ /* 0x000ea20000000800 */
[----:B0-----:R-:W-:-:S04]  /*0550*/  IMAD R9, R8, R11, R9 ;  /* 0x0000000b08097224 */ /* 0x001fc800078e0209 */
[----:B-1----:R-:W-:Y:S02]  /*0560*/  IMAD R9, R12, R24, R9 ;  /* 0x000000180c097224 */ /* 0x002fe400078e0209 */
[----:B------:R-:W0:Y:S02]  /*0570*/  LDS R12, [R6+0x2c0] ;  /* 0x0002c000060c7984 */ /* 0x000e240000000800 */
[----:B---3--:R-:W-:Y:S02]  /*0580*/  IMAD R22, R22, R13, R9 ;  /* 0x0000000d16167224 */ /* 0x008fe400078e0209 */
[----:B------:R-:W-:Y:S04]  /*0590*/  LDS R13, [R6+0x300] ;  /* 0x00030000060d7984 */ /* 0x000fe80000000800 */
[----:B------:R-:W1:Y:S01]  /*05a0*/  LDS.128 R8, [R16+0x30] ;  /* 0x0000300010087984 */ /* 0x000e620000000c00 */
[----:B--2---:R-:W-:Y:S01]  /*05b0*/  IMAD R14, R27, R14, R22 ;  /* 0x0000000e1b0e7224 */ /* 0x004fe200078e0216 */
[----:B------:R-:W-:-:S04]  /*05c0*/  IADD3 R22, PT, PT, R20, -0x10, RZ ;  /* 0xfffffff014167810 */ /* 0x000fc80007ffe0ff */
[----:B------:R-:W-:-:S04]  /*05d0*/  IADD3 R24, P0, PT, R22, R0, RZ ;  /* 0x0000000016187210 */ /* 0x000fc80007f1e0ff */
[----:B------:R-:W-:Y:S02]  /*05e0*/  LEA.HI.X.SX32 R27, R22, R3, 0x1, P0 ;  /* 0x00000003161b7211 */ /* 0x000fe400000f0eff */
[----:B------:R-:W-:Y:S01]  /*05f0*/  LDS R22, [R6+0x380] ;  /* 0x0003800006167984 */ /* 0x000fe20000000800 */
[----:B------:R-:W-:Y:S01]  /*0600*/  LEA R26, P0, R24, UR8, 0x2 ;  /* 0x00000008181a7c11 */ /* 0x000fe2000f8010ff */
[----:B0-----:R-:W-:-:S04]  /*0610*/  IMAD R14, R12, R15, R14 ;  /* 0x0000000f0c0e7224 */ /* 0x001fc800078e020e */
[----:B-1----:R-:W-:Y:S02]  /*0620*/  IMAD R14, R8, R13, R14 ;  /* 0x0000000d080e7224 */ /* 0x002fe400078e020e */
[----:B------:R-:W0:Y:S04]  /*0630*/  LDS R13, [R6+0x340] ;  /* 0x00034000060d7984 */ /* 0x000e280000000800 */
[----:B------:R-:W1:Y:S01]  /*0640*/  LDS R8, [R6+0x3c0] ;  /* 0x0003c00006087984 */ /* 0x000e620000000800 */
[----:B------:R-:W-:Y:S01]  /*0650*/  LEA.HI.X R27, R24, UR9, R27, 0x2, P0 ;  /* 0x00000009181b7c11 */ /* 0x000fe200080f141b */
[----:B------:R-:W-:Y:S01]  /*0660*/  BAR.SYNC.DEFER_BLOCKING 0x0 ;  /* 0x0000000000007b1d */ /* 0x000fe20000010000 */
[----:B------:R-:W-:-:S04]  /*0670*/  IADD3 R12, P0, PT, R25, R2, RZ ;  /* 0x00000002190c7210 */ /* 0x000fc80007f1e0ff */
[----:B------:R-:W-:Y:S02]  /*0680*/  LEA.HI.X.SX32 R15, R25, R4, 0x1, P0 ;  /* 0x00000004190f7211 */ /* 0x000fe400000f0eff */
[----:B------:R-:W-:-:S04]  /*0690*/  LEA R28, P0, R12, UR10, 0x2 ;  /* 0x0000000a0c1c7c11 */ /* 0x000fc8000f8010ff */
[----:B------:R-:W-:Y:S01]  /*06a0*/  LEA.HI.X R29, R12, UR11, R15, 0x2, P0 ;  /* 0x0000000b0c1d7c11 */ /* 0x000fe200080f140f */
[----:B------:R-:W2:Y:S04]  /*06b0*/  LDG.E R26, desc[UR12][R26.64] ;  /* 0x0000000c1a1a7981 */ /* 0x000ea8000c1e1900 */
[----:B------:R-:W3:Y:S01]  /*06c0*/  LDG.E R28, desc[UR12][R28.64] ;  /* 0x0000000c1c1c7981 */ /* 0x000ee2000c1e1900 */
[----:B0-----:R-:W-:-:S04]  /*06d0*/  IMAD R9, R13, R9, R14 ;  /* 0x000000090d097224 */ /* 0x001fc800078e020e */
[----:B------:R-:W-:-:S04]  /*06e0*/  IMAD R9, R22, R10, R9 ;  /* 0x0000000a16097224 */ /* 0x000fc800078e0209 */
[----:B-1----:R-:W-:Y:S01]  /*06f0*/  IMAD R9, R8, R11, R9 ;  /* 0x0000000b08097224 */ /* 0x002fe200078e0209 */
[----:B--2---:R-:W-:Y:S04]  /*0700*/  STS [R7], R26 ;  /* 0x0000001a07007388 */ /* 0x004fe80000000800 */
[----:B---3--:R-:W-:Y:S01]  /*0710*/  STS [R5], R28 ;  /* 0x0000001c05007388 */ /* 0x008fe20000000800 */
[----:B------:R-:W-:Y:S06]  /*0720*/  BAR.SYNC.DEFER_BLOCKING 0x0 ;  /* 0x0000000000007b1d */ /* 0x000fec0000010000 */
[----:B------:R-:W-:Y:S04]  /*0730*/  LDS R24, [R6] ;  /* 0x0000000006187984 */ /* 0x000fe80000000800 */
[----:B------:R-:W0:Y:S04]  /*0740*/  LDS.128 R12, [R16] ;  /* 0x00000000100c7984 */ /* 0x000e280000000c00 */
[----:B------:R-:W1:Y:S04]  /*0750*/  LDS R26, [R6+0x40] ;  /* 0x00004000061a7984 */ /* 0x000e680000000800 */
[----:B------:R-:W2:Y:S04]  /*0760*/  LDS R27, [R6+0x80] ;  /* 0x00008000061b7984 */ /* 0x000ea80000000800 */
[----:B------:R-:W-:Y:S01]  /*0770*/  LDS R22, [R6+0x140] ;  /* 0x0001400006167984 */ /* 0x000fe20000000800 */
[----:B0-----:R-:W-:-:S03]  /*0780*/  IMAD R9, R12, R24, R9 ;  /* 0x000000180c097224 */ /* 0x001fc600078e0209 */
[----:B------:R-:W0:Y:S01]  /*0790*/  LDS R12, [R6+0xc0] ;  /* 0x0000c000060c7984 */ /* 0x000e220000000800 */
[----:B-1----:R-:W-:-:S03]  /*07a0*/  IMAD R13, R26, R13, R9 ;  /* 0x0000000d1a0d7224 */ /* 0x002fc600078e0209 */
[----:B------:R-:W-:Y:S04]  /*07b0*/  LDS R24, [R6+0x100] ;  /* 0x0001000006187984 */ /* 0x000fe80000000800 */
[----:B------:R-:W1:Y:S01]  /*07c0*/  LDS.128 R8, [R16+0x10] ;  /* 0x0000100010087984 */ /* 0x000e620000000c00 */
        /* <DEDUP_REMOVED lines=18> */
[----:B------:R-:W-:-:S04]  /*08f0*/  IADD3 R22, P0, PT, R20, R0, RZ ;  /* 0x0000000014167210 */ /* 0x000fc80007f1e0ff */
[----:B------:R-:W-:Y:S02]  /*0900*/  LEA.HI.X.SX32 R27, R20, R3, 0x1, P0 ;  /* 0x00000003141b7211 */ /* 0x000fe400000f0eff */
[----:B------:R-:W-:-:S04]  /*0910*/  LEA R26, P0, R22, UR8, 0x2 ;  /* 0x00000008161a7c11 */ /* 0x000fc8000f8010ff */
[----:B------:R-:W-:Y:S02]  /*0920*/  LEA.HI.X R27, R22, UR9, R27, 0x2, P0 ;  /* 0x00000009161b7c11 */ /* 0x000fe400080f141b */
[----:B------:R-:W-:Y:S01]  /*0930*/  LDS R22, [R6+0x380] ;  /* 0x0003800006167984 */ /* 0x000fe20000000800 */
[----:B0-----:R-:W-:-:S04]  /*0940*/  IMAD R14, R12, R15, R14 ;  /* 0x0000000f0c0e7224 */ /* 0x001fc800078e020e */
[----:B-1----:R-:W-:Y:S02]  /*0950*/  IMAD R14, R8, R13, R14 ;  /* 0x0000000d080e7224 */ /* 0x002fe400078e020e */
[----:B------:R-:W0:Y:S04]  /*0960*/  LDS R13, [R6+0x340] ;  /* 0x00034000060d7984 */ /* 0x000e280000000800 */
[----:B------:R-:W1:Y:S01]  /*0970*/  LDS R8, [R6+0x3c0] ;  /* 0x0003c00006087984 */ /* 0x000e620000000800 */
        /* <DEDUP_REMOVED lines=41> */
[----:B------:R-:W-:-:S04]  /*0c10*/  IADD3 R14, PT, PT, R20, 0x10, RZ ;  /* 0x00000010140e7810 */ /* 0x000fc80007ffe0ff */
[----:B------:R-:W-:-:S04]  /*0c20*/  IADD3 R24, P0, PT, R14, R0, RZ ;  /* 0x000000000e187210 */ /* 0x000fc80007f1e0ff */
[----:B------:R-:W-:Y:S02]  /*0c30*/  LEA.HI.X.SX32 R27, R14, R3, 0x1, P0 ;  /* 0x000000030e1b7211 */ /* 0x000fe400000f0eff */
[----:B------:R-:W-:-:S04]  /*0c40*/  LEA R26, P0, R24, UR8, 0x2 ;  /* 0x00000008181a7c11 */ /* 0x000fc8000f8010ff */
[----:B------:R-:W-:Y:S01]  /*0c50*/  LEA.HI.X R27, R24, UR9, R27, 0x2, P0 ;  /* 0x00000009181b7c11 */ /* 0x000fe200080f141b */
[----:B0-----:R-:W-:Y:S02]  /*0c60*/  IMAD R14, R12, R15, R22 ;  /* 0x0000000f0c0e7224 */ /* 0x001fe400078e0216 */
[----:B------:R-:W-:Y:S02]  /*0c70*/  LDS R22, [R6+0x380] ;  /* 0x0003800006167984 */ /* 0x000fe40000000800 */
        /* <DEDUP_REMOVED lines=13> */
[----:B------:R-:W-:-:S04]  /*0d50*/  UIADD3 UR7, UPT, UPT, UR7, 0x4, URZ ;  /* 0x0000000407077890 */ /* 0x000fc8000fffe0ff */
[----:B------:R-:W-:Y:S01]  /*0d60*/  UISETP.NE.AND UP0, UPT, UR7, URZ, UPT ;  /* 0x000000ff0700728c */ /* 0x000fe2000bf05270 */
[C---:B------:R-:W-:Y:S02]  /*0d70*/  LEA R19, R18.reuse, R19, 0x6 ;  /* 0x0000001312137211 */ /* 0x040fe400078e30ff */
[C---:B------:R-:W-:Y:S02]  /*0d80*/  LEA R25, R18.reuse, R25, 0x6 ;  /* 0x0000001912197211 */ /* 0x040fe400078e30ff */
[----:B------:R-:W-:Y:S02]  /*0d90*/  LEA R23, R18, R23, 0x6 ;  /* 0x0000001712177211 */ /* 0x000fe400078e30ff */
[----:B------:R-:W-:Y:S02]  /*0da0*/  IADD3 R20, PT, PT, R20, 0x40, RZ ;  /* 0x0000004014147810 */ /* 0x000fe40007ffe0ff */
[----:B------:R-:W-:Y:S01]  /*0db0*/  LEA R21, R18, R21, 0x6 ;  /* 0x0000001512157211 */ /* 0x000fe200078e30ff */
        /* <DEDUP_REMOVED lines=14> */
[----:B------:R-:W2:Y:S04]  /*0ea0*/  LDS R27, [R6+0x180] ;  /* 0x00018000061b7984 */ /* 0x000ea80000000800 */
[----:B------:R-:W-:Y:S01]  /*0eb0*/  LDS R26, [R6+0x380] ;  /* 0x00038000061a7984 */ /* 0x000fe20000000800 */
        /* <DEDUP_REMOVED lines=14> */
[----:B------:R-:W1:Y:S04]  /*0fa0*/  LDS.128 R8, [R16+0x30] ;  /* 0x0000300010087984 */ /* 0x000e680000000c00 */
[----:B------:R-:W3:Y:S01]  /*0fb0*/  LDS R24, [R6+0x340] ;  /* 0x0003400006187984 */ /* 0x000ee20000000800 */
[----:B--2---:R-:W-:-:S03]  /*0fc0*/  IMAD R22, R27, R14, R22 ;  /* 0x0000000e1b167224 */ /* 0x004fc600078e0216 */
[----:B------:R-:W2:Y:S01]  /*0fd0*/  LDS R14, [R6+0x3c0] ;  /* 0x0003c000060e7984 */ /* 0x000ea20000000800 */
[----:B0-----:R-:W-:-:S04]  /*0fe0*/  IMAD R12, R12, R15, R22 ;  /* 0x0000000f0c0c7224 */ /* 0x001fc800078e0216 */
[----:B-1----:R-:W-:-:S04]  /*0ff0*/  IMAD R8, R8, R13, R12 ;  /* 0x0000000d08087224 */ /* 0x002fc800078e020c */
[----:B---3--:R-:W-:-:S04]  /*1000*/  IMAD R9, R24, R9, R8 ;  /* 0x0000000918097224 */ /* 0x008fc800078e0208 */
[----:B------:R-:W-:-:S04]  /*1010*/  IMAD R9, R26, R10, R9 ;  /* 0x0000000a1a097224 */ /* 0x000fc800078e0209 */
[----:B--2---:R-:W-:Y:S01]  /*1020*/  IMAD R27, R14, R11, R9 ;  /* 0x0000000b0e1b7224 */ /* 0x004fe200078e0209 */
[----:B------:R-:W-:Y:S06]  /*1030*/  BAR.SYNC.DEFER_BLOCKING 0x0 ;  /* 0x0000000000007b1d */ /* 0x000fec0000010000 */
[----:B------:R-:W-:Y:S05]  /*1040*/  BRA.U UP0, `(.L_x_2) ;  /* 0xfffffff100b47547 */ /* 0x000fea000b83ffff */
[----:B------:R-:W-:-:S06]  /*1050*/  ULOP3.LUT UR6, UR5, 0x7fffffc, URZ, 0xc0, !UPT ;  /* 0x07fffffc05067892 */ /* 0x000fcc000f8ec0ff */
[----:B------:R-:W-:-:S07]  /*1060*/  MOV R20, UR6 ;  /* 0x0000000600147c02 */ /* 0x000fce0008000f00 */
.L_x_1:
[----:B------:R-:W-:-:S04]  /*1070*/  ULOP3.LUT UR7, UR5, 0x3, URZ, 0xc0, !UPT ;  /* 0x0000000305077892 */ /* 0x000fc8000f8ec0ff */
[----:B------:R-:W-:-:S09]  /*1080*/  UISETP.NE.AND UP0, UPT, UR7, URZ, UPT ;  /* 0x000000ff0700728c */ /* 0x000fd2000bf05270 */
[----:B------:R-:W-:Y:S05]  /*1090*/  BRA.U !UP0, `(.L_x_0) ;  /* 0x0000000908a87547 */ /* 0x000fea000b800000 */
[----:B------:R-:W0:Y:S01]  /*10a0*/  LDC R19, c[0x0][0x38c] ;  /* 0x0000e300ff137b82 */ /* 0x000e220000000800 */
[----:B------:R-:W1:Y:S01]  /*10b0*/  LDCU UR6, c[0x0][0x3a4] ;  /* 0x00007480ff0677ac */ /* 0x000e620008000800 */
[----:B------:R-:W-:Y:S02]  /*10c0*/  UISETP.NE.AND UP0, UPT, UR7, 0x1, UPT ;  /* 0x000000010700788c */ /* 0x000fe4000bf05270 */
[----:B------:R-:W-:-:S04]  /*10d0*/  ULOP3.LUT UR5, UR5, 0x1, URZ, 0xc0, !UPT ;  /* 0x0000000105057892 */ /* 0x000fc8000f8ec0ff */
[----:B------:R-:W-:Y:S02]  /*10e0*/  UISETP.NE.U32.AND UP1, UPT, UR5, 0x1, UPT ;  /* 0x000000010500788c */ /* 0x000fe4000bf25070 */
[----:B-1----:R-:W-:Y:S01]  /*10f0*/  USHF.L.U32 UR6, UR6, 0x4, URZ ;  /* 0x0000000406067899 */ /* 0x002fe200080006ff */
[----:B0-----:R-:W-:Y:S01]  /*1100*/  IMAD R19, R19, UR4, RZ ;  /* 0x0000000413137c24 */ /* 0x001fe2000f8e02ff */
[----:B------:R-:W-:Y:S10]  /*1110*/  BRA.U !UP0, `(.L_x_3) ;  /* 0x0000000508ac7547 */ /* 0x000ff4000b800000 */
[----:B------:R-:W0:Y:S01]  /*1120*/  LDCU.64 UR8, c[0x0][0x380] ;  /* 0x00007000ff0877ac */ /* 0x000e220008000a00 */
[C---:B------:R-:W-:Y:S01]  /*1130*/  LEA R18, R20.reuse, R19, 0x4 ;  /* 0x0000001314127211 */ /* 0x040fe200078e20ff */
[----:B------:R-:W-:Y:S01]  /*1140*/  IMAD R21, R20, UR6, R17 ;  /* 0x0000000614157c24 */ /* 0x000fe2000f8e0211 */
[----:B------:R-:W1:Y:S02]  /*1150*/  LDCU.64 UR10, c[0x0][0x398] ;  /* 0x00007300ff0a77ac */ /* 0x000e640008000a00 */
[C---:B------:R-:W-:Y:S02]  /*1160*/  IADD3 R11, P1, PT, R18.reuse, R0, RZ ;  /* 0x00000000120b7210 */ /* 0x040fe40007f3e0ff */
[C---:B------:R-:W-:Y:S02]  /*1170*/  IADD3 R9, P0, PT, R21.reuse, R2, RZ ;  /* 0x0000000215097210 */ /* 0x040fe40007f1e0ff */
[----:B------:R-:W-:Y:S02]  /*1180*/  LEA.HI.X.SX32 R14, R18, R3, 0x1, P1 ;  /* 0x00000003120e7211 */ /* 0x000fe400008f0eff */
[----:B------:R-:W-:-:S02]  /*1190*/  LEA.HI.X.SX32 R12, R21, R4, 0x1, P0 ;  /* 0x00000004150c7211 */ /* 0x000fc400000f0eff */
[----:B0-----:R-:W-:Y:S02]  /*11a0*/  LEA R10, P1, R11, UR8, 0x2 ;  /* 0x000000080b0a7c11 */ /* 0x001fe4000f8210ff */
[----:B-1----:R-:W-:Y:S02]  /*11b0*/  LEA R8, P0, R9, UR10, 0x2 ;  /* 0x0000000a09087c11 */ /* 0x002fe4000f8010ff */
[----:B------:R-:W-:Y:S02]  /*11c0*/  LEA.HI.X R11, R11, UR9, R14, 0x2, P1 ;  /* 0x000000090b0b7c11 */ /* 0x000fe400088f140e */
[----:B------:R-:W-:-:S03]  /*11d0*/  LEA.HI.X R9, R9, UR11, R12, 0x2, P0 ;  /* 0x0000000b09097c11 */ /* 0x000fc600080f140c */
[----:B------:R-:W2:Y:S04]  /*11e0*/  LDG.E R22, desc[UR12][R10.64] ;  /* 0x0000000c0a167981 */ /* 0x000ea8000c1e1900 */
[----:B------:R-:W3:Y:S01]  /*11f0*/  LDG.E R26, desc[UR12][R8.64] ;  /* 0x0000000c081a7981 */ /* 0x000ee2000c1e1900 */
[----:B------:R-:W-:Y:S02]  /*1200*/  IADD3 R18, PT, PT, R18, 0x10, RZ ;  /* 0x0000001012127810 */ /* 0x000fe40007ffe0ff */
[----:B------:R-:W-:Y:S01]  /*1210*/  IADD3 R21, PT, PT, R21, UR6, RZ ;  /* 0x0000000615157c10 */ /* 0x000fe2000fffe0ff */
[----:B--2---:R-:W-:Y:S04]  /*1220*/  STS [R7], R22 ;  /* 0x0000001607007388 */ /* 0x004fe80000000800 */
[----:B---3--:R-:W-:Y:S01]  /*1230*/  STS [R5], R26 ;  /* 0x0000001a05007388 */ /* 0x008fe20000000800 */
[----:B------:R-:W-:Y:S06]  /*1240*/  BAR.SYNC.DEFER_BLOCKING 0x0 ;  /* 0x0000000000007b1d */ /* 0x000fec0000010000 */
[----:B------:R-:W-:Y:S04]  /*1250*/  LDS R25, [R6] ;  /* 0x0000000006197984 */ /* 0x000fe80000000800 */
[----:B------:R-:W0:Y:S04]  /*1260*/  LDS.128 R12, [R16] ;  /* 0x00000000100c7984 */ /* 0x000e280000000c00 */
[----:B------:R-:W1:Y:S04]  /*1270*/  LDS R28, [R6+0x40] ;  /* 0x00004000061c7984 */ /* 0x000e680000000800 */
[----:B------:R-:W2:Y:S04]  /*1280*/  LDS R23, [R6+0x80] ;  /* 0x0000800006177984 */ /* 0x000ea80000000800 */
[----:B------:R-:W3:Y:S04]  /*1290*/  LDS R24, [R6+0xc0] ;  /* 0x0000c00006187984 */ /* 0x000ee80000000800 */
[----:B------:R-:W-:Y:S04]  /*12a0*/  LDS.128 R8, [R16+0x10] ;  /* 0x0000100010087984 */ /* 0x000fe80000000c00 */
[----:B------:R-:W-:Y:S04]  /*12b0*/  LDS R22, [R6+0x140] ;  /* 0x0001400006167984 */ /* 0x000fe80000000800 */
[----:B------:R-:W-:Y:S04]  /*12c0*/  LDS R29, [R6+0x300] ;  /* 0x00030000061d7984 */ /* 0x000fe80000000800 */
[----:B------:R-:W-:Y:S01]  /*12d0*/  LDS R26, [R6+0x340] ;  /* 0x00034000061a7984 */ /* 0x000fe20000000800 */
[----:B0-----:R-:W-:-:S03]  /*12e0*/  IMAD R12, R12, R25, R27 ;  /* 0x000000190c0c7224 */ /* 0x001fc600078e021b */
[----:B------:R-:W0:Y:S01]  /*12f0*/  LDS R25, [R6+0x100] ;  /* 0x0001000006197984 */ /* 0x000e220000000800 */
[----:B-1----:R-:W-:-:S03]  /*1300*/  IMAD R12, R28, R13, R12 ;  /* 0x0000000d1c0c7224 */ /* 0x002fc600078e020c */
[----:B------:R-:W-:Y:S01]  /*1310*/  LDS R27, [R6+0x380] ;  /* 0x00038000061b7984 */ /* 0x000fe20000000800 */
[----:B--2---:R-:W-:-:S03]  /*1320*/  IMAD R12, R23, R14, R12 ;  /* 0x0000000e170c7224 */ /* 0x004fc600078e020c */
[----:B------:R-:W1:Y:S01]  /*1330*/  LDS R23, [R6+0x180] ;  /* 0x0001800006177984 */ /* 0x000e620000000800 */
[----:B---3--:R-:W-:-:S03]  /*1340*/  IMAD R12, R24, R15, R12 ;  /* 0x0000000f180c7224 */ /* 0x008fc600078e020c */
[----:B------:R-:W2:Y:S01]  /*1350*/  LDS R24, [R6+0x1c0] ;  /* 0x0001c00006187984 */ /* 0x000ea20000000800 */
[----:B0-----:R-:W-:-:S03]  /*1360*/  IMAD R8, R8, R25, R12 ;  /* 0x0000001908087224 */ /* 0x001fc600078e020c */
[----:B------:R-:W-:Y:S01]  /*1370*/  LDS R25, [R6+0x200] ;  /* 0x0002000006197984 */ /* 0x000fe20000000800 */
[----:B------:R-:W-:-:S03]  /*1380*/  IMAD R22, R22, R9, R8 ;  /* 0x0000000916167224 */ /* 0x000fc600078e0208 */
[----:B------:R-:W0:Y:S01]  /*1390*/  LDS.128 R12, [R16+0x20] ;  /* 0x00002000100c7984 */ /* 0x000e220000000c00 */
[----:B-1----:R-:W-:Y:S01]  /*13a0*/  IMAD R10, R23, R10, R22 ;  /* 0x0000000a170a7224 */ /* 0x002fe200078e0216 */
[----:B------:R-:W-:Y:S02]  /*13b0*/  IADD3 R23, P0, PT, R18, R0, RZ ;  /* 0x0000000012177210 */ /* 0x000fe40007f1e0ff */
[----:B------:R-:W1:Y:S01]  /*13c0*/  LDS R8, [R6+0x240] ;  /* 0x0002400006087984 */ /* 0x000e620000000800 */
[----:B--2---:R-:W-:Y:S01]  /*13d0*/  IMAD R10, R24, R11, R10 ;  /* 0x0000000b180a7224 */ /* 0x004fe200078e020a */
[----:B------:R-:W-:Y:S02]  /*13e0*/  LEA.HI.X.SX32 R18, R18, R3, 0x1, P0 ;  /* 0x0000000312127211 */ /* 0x000fe400000f0eff */
[----:B------:R-:W2:Y:S01]  /*13f0*/  LDS R9, [R6+0x280] ;  /* 0x0002800006097984 */ /* 0x000ea20000000800 */
[----:B------:R-:W-:-:S04]  /*1400*/  LEA R22, P0, R23, UR8, 0x2 ;  /* 0x0000000817167c11 */ /* 0x000fc8000f8010ff */
[----:B------:R-:W-:Y:S02]  /*1410*/  LEA.HI.X R23, R23, UR9, R18, 0x2, P0 ;  /* 0x0000000917177c11 */ /* 0x000fe400080f1412 */
[----:B------:R-:W-:Y:S01]  /*1420*/  LDS R18, [R6+0x3c0] ;  /* 0x0003c00006127984 */ /* 0x000fe20000000800 */
[----:B0-----:R-:W-:-:S03]  /*1430*/  IMAD R10, R12, R25, R10 ;  /* 0x000000190c0a7224 */ /* 0x001fc600078e020a */
[----:B------:R-:W0:Y:S01]  /*1440*/  LDS R12, [R6+0x2c0] ;  /* 0x0002c000060c7984 */ /* 0x000e220000000800 */
[----:B-1----:R-:W-:-:S04]  /*1450*/  IMAD R8, R8, R13, R10 ;  /* 0x0000000d08087224 */ /* 0x002fc800078e020a */
[----:B--2---:R-:W-:Y:S02]  /*1460*/  IMAD R14, R9, R14, R8 ;  /* 0x0000000e090e7224 */ /* 0x004fe400078e0208 */
[----:B------:R-:W1:Y:S01]  /*1470*/  LDS.128 R8, [R16+0x30] ;  /* 0x0000300010087984 */ /* 0x000e620000000c00 */
[----:B------:R-:W-:Y:S01]  /*1480*/  BAR.SYNC.DEFER_BLOCKING 0x0 ;  /* 0x0000000000007b1d */ /* 0x000fe20000010000 */
[----:B------:R-:W-:-:S04]  /*1490*/  IADD3 R13, P0, PT, R21, R2, RZ ;  /* 0x00000002150d7210 */ /* 0x000fc80007f1e0ff */
[----:B------:R-:W-:Y:S02]  /*14a0*/  LEA.HI.X.SX32 R28, R21, R4, 0x1, P0 ;  /* 0x00000004151c7211 */ /* 0x000fe400000f0eff */
[----:B------:R-:W-:-:S04]  /*14b0*/  LEA R24, P0, R13, UR10, 0x2 ;  /* 0x0000000a0d187c11 */ /* 0x000fc8000f8010ff */
[----:B------:R-:W-:Y:S01]  /*14c0*/  LEA.HI.X R25, R13, UR11, R28, 0x2, P0 ;  /* 0x0000000b0d197c11 */ /* 0x000fe200080f141c */
[----:B------:R-:W2:Y:S04]  /*14d0*/  LDG.E R22, desc[UR12][R22.64] ;  /* 0x0000000c16167981 */ /* 0x000ea8000c1e1900 */
[----:B------:R-:W3:Y:S01]  /*14e0*/  LDG.E R24, desc[UR12][R24.64] ;  /* 0x0000000c18187981 */ /* 0x000ee2000c1e1900 */
[----:B0-----:R-:W-:Y:S01]  /*14f0*/  IMAD R28, R12, R15, R14 ;  /* 0x0000000f0c1c7224 */ /* 0x001fe200078e020e */
[----:B------:R-:W-:-:S03]  /*1500*/  IADD3 R20, PT, PT, R20, 0x2, RZ ;  /* 0x0000000214147810 */ /* 0x000fc60007ffe0ff */
[----:B-1----:R-:W-:-:S04]  /*1510*/  IMAD R8, R8, R29, R28 ;  /* 0x0000001d08087224 */ /* 0x002fc800078e021c */
[----:B------:R-:W-:-:S04]  /*1520*/  IMAD R8, R26, R9, R8 ;  /* 0x000000091a087224 */ /* 0x000fc800078e0208 */
[----:B------:R-:W-:Y:S01]  /*1530*/  IMAD R8, R27, R10, R8 ;  /* 0x0000000a1b087224 */ /* 0x000fe200078e0208 */
[----:B--2---:R-:W-:Y:S04]  /*1540*/  STS [R7], R22 ;  /* 0x0000001607007388 */ /* 0x004fe80000000800 */
[----:B---3--:R0:W-:Y:S01]  /*1550*/  STS [R5], R24 ;  /* 0x0000001805007388 */ /* 0x0081e20000000800 */
[----:B------:R-:W-:Y:S01]  /*1560*/  BAR.SYNC.DEFER_BLOCKING 0x0 ;  /* 0x0000000000007b1d */ /* 0x000fe20000010000 */
[----:B0-----:R-:W-:-:S05]  /*1570*/  IMAD R24, R18, R11, R8 ;  /* 0x0000000b12187224 */ /* 0x001fca00078e0208 */
[----:B------:R-:W-:Y:S04]  /*1580*/  LDS R21, [R6] ;  /* 0x0000000006157984 */ /* 0x000fe80000000800 */
[----:B------:R-:W0:Y:S04]  /*1590*/  LDS.128 R12, [R16] ;  /* 0x00000000100c7984 */ /* 0x000e280000000c00 */
[----:B------:R-:W1:Y:S04]  /*15a0*/  LDS R22, [R6+0x40] ;  /* 0x0000400006167984 */ /* 0x000e680000000800 */
[----:B------:R-:W2:Y:S04]  /*15b0*/  LDS R23, [R6+0x80] ;  /* 0x0000800006177984 */ /* 0x000ea80000000800 */
[----:B------:R-:W3:Y:S04]  /*15c0*/  LDS R28, [R6+0xc0] ;  /* 0x0000c000061c7984 */ /* 0x000ee80000000800 */
[----:B------:R-:W-:Y:S04]  /*15d0*/  LDS R25, [R6+0x100] ;  /* 0x0001000006197984 */ /* 0x000fe80000000800 */
[----:B------:R-:W4:Y:S04]  /*15e0*/  LDS.128 R8, [R16+0x10] ;  /* 0x0000100010087984 */ /* 0x000f280000000c00 */
[----:B------:R-:W5:Y:S01]  /*15f0*/  LDS R18, [R6+0x140] ;  /* 0x0001400006127984 */ /* 0x000f620000000800 */
[----:B0-----:R-:W-:-:S03]  /*1600*/  IMAD R12, R12, R21, R24 ;  /* 0x000000150c0c7224 */ /* 0x001fc600078e0218 */
[----:B------:R-:W0:Y:S01]  /*1610*/  LDS R21, [R6+0x180] ;  /* 0x0001800006157984 */ /* 0x000e220000000800 */
[----:B-1----:R-:W-:-:S03]  /*1620*/  IMAD R12, R22, R13, R12 ;  /* 0x0000000d160c7224 */ /* 0x002fc600078e020c */
[----:B------:R-:W1:Y:S01]  /*1630*/  LDS R22, [R6+0x1c0] ;  /* 0x0001c00006167984 */ /* 0x000e620000000800 */
[----:B--2---:R-:W-:-:S03]  /*1640*/  IMAD R12, R23, R14, R12 ;  /* 0x0000000e170c7224 */ /* 0x004fc600078e020c */
[----:B------:R-:W-:Y:S01]  /*1650*/  LDS R23, [R6+0x200] ;  /* 0x0002000006177984 */ /* 0x000fe20000000800 */
[----:B---3--:R-:W-:-:S03]  /*1660*/  IMAD R28, R28, R15, R12 ;  /* 0x0000000f1c1c7224 */ /* 0x008fc600078e020c */
[----:B------:R-:W2:Y:S04]  /*1670*/  LDS.128 R12, [R16+0x20] ;  /* 0x00002000100c7984 */ /* 0x000ea80000000c00 */
[----:B------:R-:W3:Y:S01]  /*1680*/  LDS R24, [R6+0x240] ;  /* 0x0002400006187984 */ /* 0x000ee20000000800 */
[----:B----4-:R-:W-:-:S03]  /*1690*/  IMAD R8, R8, R25, R28 ;  /* 0x0000001908087224 */ /* 0x010fc600078e021c */
[----:B------:R-:W4:Y:S01]  /*16a0*/  LDS R25, [R6+0x280] ;  /* 0x0002800006197984 */ /* 0x000f220000000800 */
[----:B-----5:R-:W-:-:S03]  /*16b0*/  IMAD R8, R18, R9, R8 ;  /* 0x0000000912087224 */ /* 0x020fc600078e0208 */
[----:B------:R-:W5:Y:S01]  /*16c0*/  LDS R18, [R6+0x2c0] ;  /* 0x0002c00006127984 */ /* 0x000f620000000800 */
[----:B0-----:R-:W-:-:S03]  /*16d0*/  IMAD R8, R21, R10, R8 ;  /* 0x0000000a15087224 */ /* 0x001fc600078e0208 */
[----:B------:R-:W-:Y:S01]  /*16e0*/  LDS R21, [R6+0x300] ;  /* 0x0003000006157984 */ /* 0x000fe20000000800 */
[----:B-1----:R-:W-:-:S03]  /*16f0*/  IMAD R26, R22, R11, R8 ;  /* 0x0000000b161a7224 */ /* 0x002fc600078e0208 */
[----:B------:R-:W0:Y:S04]  /*1700*/  LDS.128 R8, [R16+0x30] ;  /* 0x0000300010087984 */ /* 0x000e280000000c00 */
[----:B------:R-:W1:Y:S01]  /*1710*/  LDS R22, [R6+0x340] ;  /* 0x0003400006167984 */ /* 0x000e620000000800 */
[----:B--2---:R-:W-:-:S03]  /*1720*/  IMAD R26, R12, R23, R26 ;  /* 0x000000170c1a7224 */ /* 0x004fc600078e021a */
[----:B------:R-:W2:Y:S01]  /*1730*/  LDS R23, [R6+0x380] ;  /* 0x0003800006177984 */ /* 0x000ea20000000800 */
[----:B---3--:R-:W-:-:S03]  /*1740*/  IMAD R13, R24, R13, R26 ;  /* 0x0000000d180d7224 */ /* 0x008fc600078e021a */
[----:B------:R-:W3:Y:S01]  /*1750*/  LDS R12, [R6+0x3c0] ;  /* 0x0003c000060c7984 */ /* 0x000ee20000000800 */
[----:B----4-:R-:W-:-:S04]  /*1760*/  IMAD R13, R25, R14, R13 ;  /* 0x0000000e190d7224 */ /* 0x010fc800078e020d */
[----:B-----5:R-:W-:-:S04]  /*1770*/  IMAD R13, R18, R15, R13 ;  /* 0x0000000f120d7224 */ /* 0x020fc800078e020d */
[----:B0-----:R-:W-:-:S04]  /*1780*/  IMAD R8, R8, R21, R13 ;  /* 0x0000001508087224 */ /* 0x001fc800078e020d */
[----:B-1----:R-:W-:-:S04]  /*1790*/  IMAD R8, R22, R9, R8 ;  /* 0x0000000916087224 */ /* 0x002fc800078e0208 */
[----:B--2---:R-:W-:-:S04]  /*17a0*/  IMAD R8, R23, R10, R8 ;  /* 0x0000000a17087224 */ /* 0x004fc800078e0208 */
[----:B---3--:R-:W-:Y:S01]  /*17b0*/  IMAD R27, R12, R11, R8 ;  /* 0x0000000b0c1b7224 */ /* 0x008fe200078e0208 */
[----:B------:R-:W-:Y:S06]  /*17c0*/  BAR.SYNC.DEFER_BLOCKING 0x0 ;  /* 0x0000000000007b1d */ /* 0x000fec0000010000 */
.L_x_3:
[----:B------:R-:W-:Y:S05]  /*17d0*/  BRA.U UP1, `(.L_x_0) ;  /* 0x0000000101d87547 */ /* 0x000fea000b800000 */
[----:B------:R-:W0:Y:S01]  /*17e0*/  LDCU.64 UR8, c[0x0][0x380] ;  /* 0x00007000ff0877ac */ /* 0x000e220008000a00 */
[C---:B------:R-:W-:Y:S01]  /*17f0*/  LEA R19, R20.reuse, R19, 0x4 ;  /* 0x0000001314137211 */ /* 0x040fe200078e20ff */
[----:B------:R-:W-:Y:S01]  /*1800*/  IMAD R9, R20, UR6, R17 ;  /* 0x0000000614097c24 */ /* 0x000fe2000f8e0211 */
[----:B------:R-:W1:Y:S02]  /*1810*/  LDCU.64 UR10, c[0x0][0x398] ;  /* 0x00007300ff0a77ac */ /* 0x000e640008000a00 */
[----:B------:R-:W-:Y:S02]  /*1820*/  IADD3 R0, P0, PT, R19, R0, RZ ;  /* 0x0000000013007210 */ /* 0x000fe40007f1e0ff */
[----:B------:R-:W-:Y:S02]  /*1830*/  IADD3 R2, P1, PT, R9, R2, RZ ;  /* 0x0000000209027210 */ /* 0x000fe40007f3e0ff */
[----:B------:R-:W-:Y:S02]  /*1840*/  LEA.HI.X.SX32 R3, R19, R3, 0x1, P0 ;  /* 0x0000000313037211 */ /* 0x000fe400000f0eff */
[----:B------:R-:W-:-:S02]  /*1850*/  LEA.HI.X.SX32 R9, R9, R4, 0x1, P1 ;  /* 0x0000000409097211 */ /* 0x000fc400008f0eff */
[----:B0-----:R-:W-:Y:S02]  /*1860*/  LEA R12, P0, R0, UR8, 0x2 ;  /* 0x00000008000c7c11 */ /* 0x001fe4000f8010ff */
[----:B-1----:R-:W-:Y:S02]  /*1870*/  LEA R20, P1, R2, UR10, 0x2 ;  /* 0x0000000a02147c11 */ /* 0x002fe4000f8210ff */
[----:B------:R-:W-:Y:S02]  /*1880*/  LEA.HI.X R13, R0, UR9, R3, 0x2, P0 ;  /* 0x00000009000d7c11 */ /* 0x000fe400080f1403 */
[----:B------:R-:W-:-:S03]  /*1890*/  LEA.HI.X R21, R2, UR11, R9, 0x2, P1 ;  /* 0x0000000b02157c11 */ /* 0x000fc600088f1409 */
[----:B------:R-:W2:Y:S04]  /*18a0*/  LDG.E R2, desc[UR12][R12.64] ;  /* 0x0000000c0c027981 */ /* 0x000ea8000c1e1900 */
[----:B------:R-:W3:Y:S04]  /*18b0*/  LDG.E R20, desc[UR12][R20.64] ;  /* 0x0000000c14147981 */ /* 0x000ee8000c1e1900 */
        /* <DEDUP_REMOVED lines=8> */
[----:B------:R-:W-:Y:S04]  /*1940*/  LDS R3, [R6+0x100] ;  /* 0x0001000006037984 */ /* 0x000fe80000000800 */
[----:B------:R-:W4:Y:S04]  /*1950*/  LDS.128 R12, [R16+0x10] ;  /* 0x00001000100c7984 */ /* 0x000f280000000c00 */
[----:B------:R-:W5:Y:S04]  /*1960*/  LDS R0, [R6+0x140] ;  /* 0x0001400006007984 */ /* 0x000f680000000800 */
[----:B------:R-:W5:Y:S04]  /*1970*/  LDS R7, [R6+0x180] ;  /* 0x0001800006077984 */ /* 0x000f680000000800 */
[----:B------:R-:W5:Y:S04]  /*1980*/  LDS R2, [R6+0x1c0] ;  /* 0x0001c00006027984 */ /* 0x000f680000000800 */
[----:B------:R-:W-:Y:S04]  /*1990*/  LDS R5, [R6+0x200] ;  /* 0x0002000006057984 */ /* 0x000fe80000000800 */
[----:B------:R-:W5:Y:S01]  /*19a0*/  LDS.128 R20, [R16+0x20] ;  /* 0x0000200010147984 */ /* 0x000f620000000c00 */
[----:B0-----:R-:W-:-:S03]  /*19b0*/  IMAD R8, R8, R4, R27 ;  /* 0x0000000408087224 */ /* 0x001fc600078e021b */
[----:B------:R-:W0:Y:S01]  /*19c0*/  LDS R4, [R6+0x240] ;  /* 0x0002400006047984 */ /* 0x000e220000000800 */
[----:B-1----:R-:W-:-:S03]  /*19d0*/  IMAD R19, R19, R9, R8 ;  /* 0x0000000913137224 */ /* 0x002fc600078e0208 */
[----:B------:R-:W1:Y:S01]  /*19e0*/  LDS R9, [R6+0x280] ;  /* 0x0002800006097984 */ /* 0x000e620000000800 */
[----:B--2---:R-:W-:-:S03]  /*19f0*/  IMAD R10, R24, R10, R19 ;  /* 0x0000000a180a7224 */ /* 0x004fc600078e0213 */
[----:B------:R-:W2:Y:S01]  /*1a00*/  LDS R8, [R6+0x2c0] ;  /* 0x0002c00006087984 */ /* 0x000ea20000000800 */
[----:B---3--:R-:W-:-:S03]  /*1a10*/  IMAD R18, R18, R11, R10 ;  /* 0x0000000b12127224 */ /* 0x008fc600078e020a */
[----:B------:R-:W-:Y:S04]  /*1a20*/  LDS R11, [R6+0x300] ;  /* 0x00030000060b7984 */ /* 0x000fe80000000800 */
[----:B------:R-:W3:Y:S01]  /*1a30*/  LDS.128 R24, [R16+0x30] ;  /* 0x0000300010187984 */ /* 0x000ee20000000c00 */
[----:B----4-:R-:W-:-:S03]  /*1a40*/  IMAD R12, R12, R3, R18 ;  /* 0x000000030c0c7224 */ /* 0x010fc600078e0212 */
[----:B------:R-:W4:Y:S01]  /*1a50*/  LDS R10, [R6+0x340] ;  /* 0x00034000060a7984 */ /* 0x000f220000000800 */
[----:B-----5:R-:W-:-:S03]  /*1a60*/  IMAD R12, R0, R13, R12 ;  /* 0x0000000d000c7224 */ /* 0x020fc600078e020c */
[----:B------:R-:W5:Y:S01]  /*1a70*/  LDS R3, [R6+0x380] ;  /* 0x0003800006037984 */ /* 0x000f620000000800 */
[----:B------:R-:W-:-:S03]  /*1a80*/  IMAD R7, R7, R14, R12 ;  /* 0x0000000e07077224 */ /* 0x000fc600078e020c */
[----:B------:R-:W5:Y:S01]  /*1a90*/  LDS R0, [R6+0x3c0] ;  /* 0x0003c00006007984 */ /* 0x000f620000000800 */
[----:B------:R-:W-:-:S04]  /*1aa0*/  IMAD R2, R2, R15, R7 ;  /* 0x0000000f02027224 */ /* 0x000fc800078e0207 */
[----:B------:R-:W-:-:S04]  /*1ab0*/  IMAD R2, R20, R5, R2 ;  /* 0x0000000514027224 */ /* 0x000fc800078e0202 */
[----:B0-----:R-:W-:-:S04]  /*1ac0*/  IMAD R2, R4, R21, R2 ;  /* 0x0000001504027224 */ /* 0x001fc800078e0202 */
[----:B-1----:R-:W-:-:S04]  /*1ad0*/  IMAD R2, R9, R22, R2 ;  /* 0x0000001609027224 */ /* 0x002fc800078e0202 */
[----:B--2---:R-:W-:-:S04]  /*1ae0*/  IMAD R2, R8, R23, R2 ;  /* 0x0000001708027224 */ /* 0x004fc800078e0202 */
[----:B---3--:R-:W-:-:S04]  /*1af0*/  IMAD R2, R24, R11, R2 ;  /* 0x0000000b18027224 */ /* 0x008fc800078e0202 */
[----:B----4-:R-:W-:-:S04]  /*1b00*/  IMAD R2, R10, R25, R2 ;  /* 0x000000190a027224 */ /* 0x010fc800078e0202 */
[----:B-----5:R-:W-:-:S04]  /*1b10*/  IMAD R2, R3, R26, R2 ;  /* 0x0000001a03027224 */ /* 0x020fc800078e0202 */
[----:B------:R-:W-:Y:S01]  /*1b20*/  IMAD R27, R0, R27, R2 ;  /* 0x0000001b001b7224 */ /* 0x000fe200078e0202 */
[----:B------:R-:W-:Y:S06]  /*1b30*/  BAR.SYNC.DEFER_BLOCKING 0x0 ;  /* 0x0000000000007b1d */ /* 0x000fec0000010000 */
.L_x_0:
[----:B------:R-:W0:Y:S01]  /*1b40*/  S2R R3, SR_TID.X ;  /* 0x0000000000037919 */ /* 0x000e220000002100 */
[----:B------:R-:W0:Y:S02]  /*1b50*/  S2R R0, SR_TID.Y ;  /* 0x0000000000007919 */ /* 0x000e240000002200 */
[----:B0-----:R-:W-:-:S13]  /*1b60*/  LOP3.LUT P0, RZ, R3, 0x3f0, R0, 0xc8, !PT ;  /* 0x000003f003ff7812 */ /* 0x001fda000780c800 */
[----:B------:R-:W-:Y:S05]  /*1b70*/  @P0 EXIT ;  /* 0x000000000000094d */ /* 0x000fea0003800000 */
[----:B------:R-:W0:Y:S01]  /*1b80*/  LDC R2, c[0x0][0x3bc] ;  /* 0x0000ef00ff027b82 */ /* 0x000e220000000800 */
[----:B------:R-:W1:Y:S01]  /*1b90*/  LDCU.64 UR6, c[0x0][0x3b0] ;  /* 0x00007600ff0677ac */ /* 0x000e620008000a00 */
[----:B0-----:R-:W-:Y:S02]  /*1ba0*/  IMAD R0, R0, R2, RZ ;  /* 0x0000000200007224 */ /* 0x001fe400078e02ff */
[----:B------:R-:W-:-:S05]  /*1bb0*/  IMAD R17, R2, UR4, R17 ;  /* 0x0000000402117c24 */ /* 0x000fca000f8e0211 */
[----:B------:R-:W-:Y:S02]  /*1bc0*/  IADD3 R3, P0, P1, R17, R0, R3 ;  /* 0x0000000011037210 */ /* 0x000fe4000791e003 */
[----:B------:R-:W-:Y:S02]  /*1bd0*/  SHF.R.S32.HI R0, RZ, 0x1f, R0 ;  /* 0x0000001fff007819 */ /* 0x000fe40000011400 */
[----:B------:R-:W-:-:S04]  /*1be0*/  SHF.R.S32.HI R17, RZ, 0x1f, R17 ;  /* 0x0000001fff117819 */ /* 0x000fc80000011411 */
[----:B------:R-:W-:Y:S02]  /*1bf0*/  IADD3.X R0, PT, PT, R17, R0, RZ, P0, P1 ;  /* 0x0000000011007210 */ /* 0x000fe400007e24ff */
[----:B-1----:R-:W-:-:S04]  /*1c00*/  LEA R2, P0, R3, UR6, 0x2 ;  /* 0x0000000603027c11 */ /* 0x002fc8000f8010ff */
[----:B------:R-:W-:-:S05]  /*1c10*/  LEA.HI.X R3, R3, UR7, R0, 0x2, P0 ;  /* 0x0000000703037c11 */ /* 0x000fca00080f1400 */
[----:B------:R-:W-:Y:S01]  /*1c20*/  STG.E desc[UR12][R2.64], R27 ;  /* 0x0000001b02007986 */ /* 0x000fe2000c10190c */
[----:B------:R-:W-:Y:S05]  /*1c30*/  EXIT ;  /* 0x000000000000794d */ /* 0x000fea0003800000 */
.L_x_4:
[----:B------:R-:W-:-:S00]  /*1c40*/  BRA `(.L_x_4) ;  /* 0xfffffffc00fc7947 */ /* 0x000fc0000383ffff */
[----:B------:R-:W-:-:S00]  /*1c50*/  NOP ;  /* 0x0000000000007918 */ /* 0x000fc00000000000 */
        /* <DEDUP_REMOVED lines=10> */
.L_x_5:


//--------------------- .nv.shared._Z6matMul6MatrixS_S_ --------------------------
	.section	.nv.shared._Z6matMul6MatrixS_S_,"aw",@nobits
	.sectionflags	@""
	.align	4
.nv.shared._Z6matMul6MatrixS_S_:
	.zero		3072


//--------------------- .nv.shared.reserved.0     --------------------------
	.section	.nv.shared.reserved.0,"aw",@nobits
	.weak		__nv_reservedSMEM_offset_0_alias
	.size		__nv_reservedSMEM_offset_0_alias, 0, 64
	.other		__nv_reservedSMEM_offset_0_alias,@"STO_CUDA_RESERVED_SHARED STV_DEFAULT"
__nv_reservedSMEM_offset_0_alias:
	.zero		0
	.zero		64


//--------------------- .nv.constant0._Z6matMul6MatrixS_S_ --------------------------
	.section	.nv.constant0._Z6matMul6MatrixS_S_,"a",@progbits
	.sectionflags	@""
	.align	4
.nv.constant0._Z6matMul6MatrixS_S_:
	.zero		968


//--------------------- SYMBOLS --------------------------

	.type		.nv.reservedSmem.offset0,@object
	.size		.nv.reservedSmem.offset0,0x4
	.type		.nv.reservedSmem.cap,@object
	.size		.nv.reservedSmem.cap,0x4
